	.target	sm_90a

	.elftype	@"ET_EXEC"


//--------------------- .note.nv.tkinfo           --------------------------
	.section	.note.nv.tkinfo,"",@"SHT_NOTE"
	.sectionflags	@"SHF_NOTE_NV_TKINFO"
	.tkinfo
        /*0018*/ 	.word	0x00000002
        /*0030*/ 	.string	""
        /*0030*/ 	.string	"ptxas"
        /*0030*/ 	.string	"Cuda compilation tools, release 13.0, V13.0.88"
        /*0030*/ 	.string	"Build cuda_13.0.r13.0/compiler.36424714_0"
        /*0030*/ 	.string	"-v  -suppress-debug-info  -lineinfo  -arch sm_90a "



//--------------------- .note.nv.cuinfo           --------------------------
	.section	.note.nv.cuinfo,"",@"SHT_NOTE"
	.sectionflags	@"SHF_NOTE_NV_CUINFO"
        /*0018*/ 	.short	0x0002
        /*001a*/ 	.short	0x005a
        /*001c*/ 	.short	0x0082
	.zero		2


//--------------------- .nv.info                  --------------------------
	.section	.nv.info,"",@"SHT_CUDA_INFO"
	.align	4


	//----- nvinfo : EIATTR_REGCOUNT
	.align		4
        /*0000*/ 	.byte	0x04, 0x2f
        /*0002*/ 	.short	(.L_1 - .L_0)
	.align		4
.L_0:
        /*0004*/ 	.word	index@(gluon_wgmma)
        /*0008*/ 	.word	0x0000009a


	//----- nvinfo : EIATTR_FRAME_SIZE
	.align		4
.L_1:
        /*000c*/ 	.byte	0x04, 0x11
        /*000e*/ 	.short	(.L_3 - .L_2)
	.align		4
.L_2:
        /*0010*/ 	.word	index@(gluon_wgmma)
        /*0014*/ 	.word	0x00000000


	//----- nvinfo : EIATTR_MIN_STACK_SIZE
	.align		4
.L_3:
        /*0018*/ 	.byte	0x04, 0x12
        /*001a*/ 	.short	(.L_5 - .L_4)
	.align		4
.L_4:
        /*001c*/ 	.word	index@(gluon_wgmma)
        /*0020*/ 	.word	0x00000000
.L_5:


//--------------------- .nv.compat                --------------------------
	.section	.nv.compat,"",@"SHT_CUDA_COMPAT_INFO"
	.align	4
        /*0000*/ 	.byte	0x02, 0x09, 0x01, 0x00, 0x02, 0x02, 0x04, 0x00, 0x02, 0x05, 0x05, 0x00, 0x03, 0x07, 0x01, 0x01
        /*0010*/ 	.byte	0x02, 0x03, 0x03, 0x00, 0x02, 0x06, 0x01, 0x00, 0x04, 0x0b, 0x08, 0x00, 0x00, 0x00, 0x00, 0x00
        /*0020*/ 	.byte	0x00, 0x00, 0x00, 0x00


//--------------------- .nv.info.gluon_wgmma      --------------------------
	.section	.nv.info.gluon_wgmma,"",@"SHT_CUDA_INFO"
	.sectionflags	@""
	.align	4


	//----- nvinfo : EIATTR_CUDA_API_VERSION
	.align		4
        /*0000*/ 	.byte	0x04, 0x37
        /*0002*/ 	.short	(.L_7 - .L_6)
.L_6:
        /*0004*/ 	.word	0x00000082


	//----- nvinfo : EIATTR_KPARAM_INFO
	.align		4
.L_7:
        /*0008*/ 	.byte	0x04, 0x17
        /*000a*/ 	.short	(.L_9 - .L_8)
.L_8:
        /*000c*/ 	.word	0x00000000
        /*0010*/ 	.short	0x000a
        /*0012*/ 	.short	0x0048
        /*0014*/ 	.byte	0x00, 0xf4, 0x21, 0x00


	//----- nvinfo : EIATTR_KPARAM_INFO
	.align		4
.L_9:
        /*0018*/ 	.byte	0x04, 0x17
        /*001a*/ 	.short	(.L_11 - .L_10)
.L_10:
        /*001c*/ 	.word	0x00000000
        /*0020*/ 	.short	0x0009
        /*0022*/ 	.short	0x0040
        /*0024*/ 	.byte	0x00, 0xf4, 0x21, 0x00


	//----- nvinfo : EIATTR_KPARAM_INFO
	.align		4
.L_11:
        /*0028*/ 	.byte	0x04, 0x17
        /*002a*/ 	.short	(.L_13 - .L_12)
.L_12:
        /*002c*/ 	.word	0x00000000
        /*0030*/ 	.short	0x0008
        /*0032*/ 	.short	0x0038
        /*0034*/ 	.byte	0x00, 0xf0, 0x21, 0x00


	//----- nvinfo : EIATTR_KPARAM_INFO
	.align		4
.L_13:
        /*0038*/ 	.byte	0x04, 0x17
        /*003a*/ 	.short	(.L_15 - .L_14)
.L_14:
        /*003c*/ 	.word	0x00000000
        /*0040*/ 	.short	0x0007
        /*0042*/ 	.short	0x0030
        /*0044*/ 	.byte	0x00, 0xf0, 0x21, 0x00


	//----- nvinfo : EIATTR_KPARAM_INFO
	.align		4
.L_15:
        /*0048*/ 	.byte	0x04, 0x17
        /*004a*/ 	.short	(.L_17 - .L_16)
.L_16:
        /*004c*/ 	.word	0x00000000
        /*0050*/ 	.short	0x0006
        /*0052*/ 	.short	0x0028
        /*0054*/ 	.byte	0x00, 0xf0, 0x21, 0x00


	//----- nvinfo : EIATTR_KPARAM_INFO
	.align		4
.L_17:
        /*0058*/ 	.byte	0x04, 0x17
        /*005a*/ 	.short	(.L_19 - .L_18)
.L_18:
        /*005c*/ 	.word	0x00000000
        /*0060*/ 	.short	0x0005
        /*0062*/ 	.short	0x0020
        /*0064*/ 	.byte	0x00, 0xf0, 0x11, 0x00


	//----- nvinfo : EIATTR_KPARAM_INFO
	.align		4
.L_19:
        /*0068*/ 	.byte	0x04, 0x17
        /*006a*/ 	.short	(.L_21 - .L_20)
.L_20:
        /*006c*/ 	.word	0x00000000
        /*0070*/ 	.short	0x0004
        /*0072*/ 	.short	0x001c
        /*0074*/ 	.byte	0x00, 0xf0, 0x11, 0x00


	//----- nvinfo : EIATTR_KPARAM_INFO
	.align		4
.L_21:
        /*0078*/ 	.byte	0x04, 0x17
        /*007a*/ 	.short	(.L_23 - .L_22)
.L_22:
        /*007c*/ 	.word	0x00000000
        /*0080*/ 	.short	0x0003
        /*0082*/ 	.short	0x0018
        /*0084*/ 	.byte	0x00, 0xf0, 0x11, 0x00


	//----- nvinfo : EIATTR_KPARAM_INFO
	.align		4
.L_23:
        /*0088*/ 	.byte	0x04, 0x17
        /*008a*/ 	.short	(.L_25 - .L_24)
.L_24:
        /*008c*/ 	.word	0x00000000
        /*0090*/ 	.short	0x0002
        /*0092*/ 	.short	0x0010
        /*0094*/ 	.byte	0x00, 0xf4, 0x21, 0x00


	//----- nvinfo : EIATTR_KPARAM_INFO
	.align		4
.L_25:
        /*0098*/ 	.byte	0x04, 0x17
        /*009a*/ 	.short	(.L_27 - .L_26)
.L_26:
        /*009c*/ 	.word	0x00000000
        /*00a0*/ 	.short	0x0001
        /*00a2*/ 	.short	0x0008
        /*00a4*/ 	.byte	0x00, 0xf4, 0x21, 0x00


	//----- nvinfo : EIATTR_KPARAM_INFO
	.align		4
.L_27:
        /*00a8*/ 	.byte	0x04, 0x17
        /*00aa*/ 	.short	(.L_29 - .L_28)
.L_28:
        /*00ac*/ 	.word	0x00000000
        /*00b0*/ 	.short	0x0000
        /*00b2*/ 	.short	0x0000
        /*00b4*/ 	.byte	0x00, 0xf4, 0x21, 0x00


	//----- nvinfo : EIATTR_SPARSE_MMA_MASK
	.align		4
.L_29:
        /*00b8*/ 	.byte	0x03, 0x50
        /*00ba*/ 	.short	0x0000


	//----- nvinfo : EIATTR_MAXREG_COUNT
	.align		4
        /*00bc*/ 	.byte	0x03, 0x1b
        /*00be*/ 	.short	0x00ff


	//----- nvinfo : EIATTR_NUM_BARRIERS
	.align		4
        /*00c0*/ 	.byte	0x02, 0x4c
        /*00c2*/ 	.byte	0x01
	.zero		1


	//----- nvinfo : EIATTR_MERCURY_ISA_VERSION
	.align		4
        /*00c4*/ 	.byte	0x03, 0x5f
        /*00c6*/ 	.short	0x0101


	//----- nvinfo : EIATTR_INT_WARP_WIDE_INSTR_OFFSETS
	.align		4
        /*00c8*/ 	.byte	0x04, 0x31
        /*00ca*/ 	.short	(.L_31 - .L_30)


	//   ....[0]....
.L_30:
        /*00cc*/ 	.word	0x00001640


	//   ....[1]....
        /*00d0*/ 	.word	0x00001660


	//   ....[2]....
        /*00d4*/ 	.word	0x00001670


	//   ....[3]....
        /*00d8*/ 	.word	0x00001750


	//   ....[4]....
        /*00dc*/ 	.word	0x00001d50


	//   ....[5]....
        /*00e0*/ 	.word	0x00001d60


	//   ....[6]....
        /*00e4*/ 	.word	0x00001de0


	//   ....[7]....
        /*00e8*/ 	.word	0x00001df0


	//   ....[8]....
        /*00ec*/ 	.word	0x00002640


	//   ....[9]....
        /*00f0*/ 	.word	0x00002660


	//----- nvinfo : EIATTR_COOP_GROUP_MASK_REGIDS
	.align		4
.L_31:
        /*00f4*/ 	.byte	0x04, 0x29
        /*00f6*/ 	.short	(.L_33 - .L_32)


	//   ....[0]....
.L_32:
        /*00f8*/ 	.word	0xffffffff


	//   ....[1]....
        /*00fc*/ 	.word	0xffffffff


	//   ....[2]....
        /*0100*/ 	.word	0xffffffff


	//----- nvinfo : EIATTR_COOP_GROUP_INSTR_OFFSETS
	.align		4
.L_33:
        /*0104*/ 	.byte	0x04, 0x28
        /*0106*/ 	.short	(.L_35 - .L_34)


	//   ....[0]....
.L_34:
        /*0108*/ 	.word	0x00000160


	//   ....[1]....
        /*010c*/ 	.word	0x00000720


	//   ....[2]....
        /*0110*/ 	.word	0x00000cd0


	//----- nvinfo : EIATTR_MBARRIER_INSTR_OFFSETS
	.align		4
.L_35:
        /*0114*/ 	.byte	0x04, 0x39
        /*0116*/ 	.short	(.L_37 - .L_36)


	//   ....[0]....
.L_36:
        /*0118*/ 	.word	0x000017b0
        /*011c*/ 	.word	0x000000ff
        /*0120*/ 	.word	0x0003c000
        /*0124*/ 	.short	0x0100
        /*0126*/ 	.byte	0x28
	.zero		1


	//   ....[1]....
        /*0128*/ 	.word	0x000017e0
        /*012c*/ 	.word	0x000000ff
        /*0130*/ 	.word	0x0003c008
        /*0134*/ 	.short	0x0100
        /*0136*/ 	.byte	0x28
	.zero		1


	//   ....[2]....
        /*0138*/ 	.word	0x00001800
        /*013c*/ 	.word	0x000000ff
        /*0140*/ 	.word	0x0003c010
        /*0144*/ 	.short	0x0100
        /*0146*/ 	.byte	0x28
	.zero		1


	//   ....[3]....
        /*0148*/ 	.word	0x00001ed0
        /*014c*/ 	.word	0x000000ff
        /*0150*/ 	.word	0x0003c000
        /*0154*/ 	.short	0x010a
        /*0156*/ 	.byte	0x15
	.zero		1


	//   ....[4]....
        /*0158*/ 	.word	0x000025c0
        /*015c*/ 	.word	0x000000ff
        /*0160*/ 	.word	0x0003c000
        /*0164*/ 	.short	0x0108
        /*0166*/ 	.byte	0x28
	.zero		1


	//   ....[5]....
        /*0168*/ 	.word	0x00002700
        /*016c*/ 	.word	0x000000ff
        /*0170*/ 	.word	0x0003c008
        /*0174*/ 	.short	0x0108
        /*0176*/ 	.byte	0x28
	.zero		1


	//   ....[6]....
        /*0178*/ 	.word	0x000027f0
        /*017c*/ 	.word	0x000000ff
        /*0180*/ 	.word	0x0003c010
        /*0184*/ 	.short	0x0108
        /*0186*/ 	.byte	0x28
	.zero		1


	//   ....[7]....
        /*0188*/ 	.word	0x00002bf0
        /*018c*/ 	.word	0x000000ff
        /*0190*/ 	.word	0x0003c000
        /*0194*/ 	.short	0x010a
        /*0196*/ 	.byte	0x15
	.zero		1


	//----- nvinfo : EIATTR_NUM_MBARRIERS
	.align		4
.L_37:
        /*0198*/ 	.byte	0x03, 0x38
        /*019a*/ 	.short	0x0003


	//----- nvinfo : EIATTR_EXIT_INSTR_OFFSETS
	.align		4
        /*019c*/ 	.byte	0x04, 0x1c
        /*019e*/ 	.short	(.L_39 - .L_38)


	//   ....[0]....
.L_38:
        /*01a0*/ 	.word	0x00002be0


	//----- nvinfo : EIATTR_REQNTID
	.align		4
.L_39:
        /*01a4*/ 	.byte	0x04, 0x10
        /*01a6*/ 	.short	(.L_41 - .L_40)
.L_40:
        /*01a8*/ 	.word	0x00000080
        /*01ac*/ 	.word	0x00000001
        /*01b0*/ 	.word	0x00000001


	//----- nvinfo : EIATTR_CRS_STACK_SIZE
	.align		4
.L_41:
        /*01b4*/ 	.byte	0x04, 0x1e
        /*01b6*/ 	.short	(.L_43 - .L_42)
.L_42:
        /*01b8*/ 	.word	0x00000000


	//----- nvinfo : EIATTR_CBANK_PARAM_SIZE
	.align		4
.L_43:
        /*01bc*/ 	.byte	0x03, 0x19
        /*01be*/ 	.short	0x0050


	//----- nvinfo : EIATTR_PARAM_CBANK
	.align		4
        /*01c0*/ 	.byte	0x04, 0x0a
        /*01c2*/ 	.short	(.L_45 - .L_44)
	.align		4
.L_44:
        /*01c4*/ 	.word	index@(.nv.constant0.gluon_wgmma)
        /*01c8*/ 	.short	0x0210
        /*01ca*/ 	.short	0x0050


	//----- nvinfo : EIATTR_SW_WAR
	.align		4
.L_45:
        /*01cc*/ 	.byte	0x04, 0x36
        /*01ce*/ 	.short	(.L_47 - .L_46)
.L_46:
        /*01d0*/ 	.word	0x00000008
.L_47:


//--------------------- .nv.callgraph             --------------------------
	.section	.nv.callgraph,"",@"SHT_CUDA_CALLGRAPH"
	.align	4
	.sectionentsize	8
	.align		4
        /*0000*/ 	.word	0x00000000
	.align		4
        /*0004*/ 	.word	0xffffffff
	.align		4
        /*0008*/ 	.word	0x00000000
	.align		4
        /*000c*/ 	.word	0xfffffffe
	.align		4
        /*0010*/ 	.word	0x00000000
	.align		4
        /*0014*/ 	.word	0xfffffffd
	.align		4
        /*0018*/ 	.word	0x00000000
	.align		4
        /*001c*/ 	.word	0xfffffffc


//--------------------- .text.gluon_wgmma         --------------------------
	.section	.text.gluon_wgmma,"ax",@progbits
	.align	128
        .global         gluon_wgmma
        .type           gluon_wgmma,@function
        .size           gluon_wgmma,(.L_x_52 - gluon_wgmma)
        .other          gluon_wgmma,@"STO_CUDA_ENTRY STV_DEFAULT"
gluon_wgmma:
.text.gluon_wgmma:
[----:B------:R-:W-:Y:S01]  /*0000*/  LDC R1, c[0x0][0x28] ;  /* 0x00000a00ff017b82 */ /* 0x000fe20000000800 */
[----:B------:R-:W1:Y:S07]  /*0010*/  S2R R0, SR_TID.X ;  /* 0x0000000000007919 */ /* 0x000e6e0000002100 */
[----:B------:R-:W2:Y:S01]  /*0020*/  S2UR UR4, SR_CgaCtaId ;  /* 0x00000000000479c3 */ /* 0x000ea20000008800 */
[----:B------:R-:W-:Y:S01]  /*0030*/  UMOV UR40, 0x400 ;  /* 0x0000040000287882 */ /* 0x000fe20000000000 */
[----:B------:R-:W-:Y:S01]  /*0040*/  ULDC UR6, c[0x0][0xc] ;  /* 0x0000030000067ab9 */ /* 0x000fe20000000800 */
[----:B------:R-:W-:Y:S01]  /*0050*/  ULDC.64 UR42, c[0x0][0x250] ;  /* 0x00009400002a7ab9 */ /* 0x000fe20000000a00 */
[----:B------:R-:W-:Y:S01]  /*0060*/  UMOV UR59, URZ ;  /* 0x0000003f003b7c82 */ /* 0x000fe20008000000 */
[----:B------:R-:W-:Y:S03]  /*0070*/  BSSY B0, `(.L_x_0) ;  /* 0x000001e000007945 */ /* 0x000fe60003800000 */
[----:B------:R-:W3:Y:S08]  /*0080*/  LDC R6, c[0x0][0x228] ;  /* 0x00008a00ff067b82 */ /* 0x000ef00000000800 */
[----:B------:R-:W4:Y:S08]  /*0090*/  LDC R14, c[0x0][0x230] ;  /* 0x00008c00ff0e7b82 */ /* 0x000f300000000800 */
[----:B------:R-:W-:Y:S01]  /*00a0*/  S2UR UR57, SR_CTAID.Y ;  /* 0x00000000003979c3 */ /* 0x000fe20000002600 */
[----:B--2---:R-:W-:-:S03]  /*00b0*/  ULEA UR40, UR4, UR40, 0x18 ;  /* 0x0000002804287291 */ /* 0x004fc6000f8ec03f */
[----:B------:R-:W-:Y:S01]  /*00c0*/  ULDC UR4, c[0x0][0x10] ;  /* 0x0000040000047ab9 */ /* 0x000fe20000000800 */
[----:B-1----:R-:W-:-:S03]  /*00d0*/  LOP3.LUT R2, R0, 0x7f, RZ, 0xc0, !PT ;  /* 0x0000007f00027812 */ /* 0x002fc600078ec0ff */
[----:B------:R-:W1:Y:S01]  /*00e0*/  S2UR UR5, SR_CTAID.Z ;  /* 0x00000000000579c3 */ /* 0x000e620000002700 */
[----:B---3--:R-:W-:Y:S01]  /*00f0*/  VIADD R6, R6, 0xffffffff ;  /* 0xffffffff06067836 */ /* 0x008fe20000000000 */
[C---:B------:R-:W-:Y:S02]  /*0100*/  ISETP.GE.U32.AND P0, PT, R2.reuse, 0x20, PT ;  /* 0x000000200200780c */ /* 0x040fe40003f06070 */
[C---:B------:R-:W-:Y:S02]  /*0110*/  ISETP.NE.U32.AND P2, PT, R2.reuse, RZ, PT ;  /* 0x000000ff0200720c */ /* 0x040fe40003f45070 */
[----:B------:R-:W-:Y:S02]  /*0120*/  LEA R12, R2, UR40, 0x2 ;  /* 0x00000028020c7c11 */ /* 0x000fe4000f8e10ff */
[----:B------:R-:W2:Y:S01]  /*0130*/  S2UR UR58, SR_CTAID.X ;  /* 0x00000000003a79c3 */ /* 0x000ea20000002500 */
[----:B----4-:R-:W-:-:S06]  /*0140*/  VIADD R13, R14, 0xffffffff ;  /* 0xffffffff0e0d7836 */ /* 0x010fcc0000000000 */
[----:B------:R3:W-:Y:S01]  /*0150*/  @!P0 STS [R12], RZ ;  /* 0x000000ff0c008388 */ /* 0x0007e20000000800 */
[----:B------:R-:W-:-:S03]  /*0160*/  NOP ;  /* 0x0000000000007918 */ /* 0x000fc60000000000 */
[----:B------:R3:W-:Y:S01]  /*0170*/  @!P2 STS [UR40+0x24], R6 ;  /* 0x00002406ff00a988 */ /* 0x0007e20008000828 */
[----:B-1----:R-:W-:-:S03]  /*0180*/  UIMAD UR4, UR5, UR4, UR57 ;  /* 0x00000004050472a4 */ /* 0x002fc6000f8e0239 */
[----:B------:R3:W-:Y:S01]  /*0190*/  @!P2 STS [UR40+0x20], R13 ;  /* 0x0000200dff00a988 */ /* 0x0007e20008000828 */
[----:B--2---:R-:W-:-:S04]  /*01a0*/  UIMAD UR4, UR4, UR6, UR58 ;  /* 0x00000006040472a4 */ /* 0x004fc8000f8e023a */
[----:B------:R-:W-:-:S04]  /*01b0*/  UIMAD UR8, UR4, 0x180, URZ ;  /* 0x00000180040878a4 */ /* 0x000fc8000f8e023f */
[----:B------:R-:W-:-:S04]  /*01c0*/  UIADD3 UR4, UP0, UR8, UR42, URZ ;  /* 0x0000002a08047290 */ /* 0x000fc8000ff1e03f */
[----:B------:R-:W-:Y:S01]  /*01d0*/  ULEA.HI.X.SX32 UR5, UR8, UR43, 0x1, UP0 ;  /* 0x0000002b08057291 */ /* 0x000fe200080f0e3f */
[----:B---3--:R-:W-:Y:S11]  /*01e0*/  @P2 BRA `(.L_x_1) ;  /* 0x0000000000182947 */ /* 0x008ff60003800000 */
[----:B------:R-:W1:Y:S01]  /*01f0*/  LDS R3, [UR40+0x8] ;  /* 0x00000828ff037984 */ /* 0x000e620008000800 */
[----:B------:R-:W2:Y:S01]  /*0200*/  LDC.64 R8, c[0x0][0x210] ;  /* 0x00008400ff087b82 */ /* 0x000ea20000000a00 */
[----:B------:R-:W-:Y:S02]  /*0210*/  IMAD.MOV.U32 R4, RZ, RZ, 0x70 ;  /* 0x00000070ff047424 */ /* 0x000fe400078e00ff */
[----:B--2---:R2:W-:Y:S03]  /*0220*/  STS.64 [UR40], R8 ;  /* 0x00000008ff007988 */ /* 0x0045e60008000a28 */
[----:B-1----:R-:W-:-:S05]  /*0230*/  LOP3.LUT R3, R3, 0x10, R4, 0xd8, !PT ;  /* 0x0000001003037812 */ /* 0x002fca00078ed804 */
[----:B------:R2:W-:Y:S02]  /*0240*/  STS [UR40+0x8], R3 ;  /* 0x00000803ff007988 */ /* 0x0005e40008000828 */
.L_x_1:
[----:B------:R-:W-:Y:S05]  /*0250*/  BSYNC B0 ;  /* 0x0000000000007941 */ /* 0x000fea0003800000 */
.L_x_0:
[----:B------:R-:W-:Y:S04]  /*0260*/  BSSY B0, `(.L_x_2) ;  /* 0x000000a000007945 */ /* 0x000fe80003800000 */
[----:B------:R-:W-:Y:S05]  /*0270*/  @P2 BRA `(.L_x_3) ;  /* 0x0000000000202947 */ /* 0x000fea0003800000 */
[----:B--2---:R-:W1:Y:S01]  /*0280*/  LDS R3, [UR40+0x34] ;  /* 0x00003428ff037984 */ /* 0x004e620008000800 */
[----:B------:R-:W-:Y:S02]  /*0290*/  IMAD.MOV.U32 R4, RZ, RZ, 0x3f000000 ;  /* 0x3f000000ff047424 */ /* 0x000fe400078e00ff */
[----:B------:R-:W-:Y:S01]  /*02a0*/  @!P2 IMAD.MOV.U32 R5, RZ, RZ, 0xff ;  /* 0x000000ffff05a424 */ /* 0x000fe200078e00ff */
[----:B------:R-:W2:Y:S02]  /*02b0*/  @!P2 LDS R8, [UR40+0x38] ;  /* 0x00003828ff08a984 */ /* 0x000ea40008000800 */
[----:B-1----:R-:W-:Y:S02]  /*02c0*/  LOP3.LUT R3, R3, 0xff000000, R4, 0xb8, !PT ;  /* 0xff00000003037812 */ /* 0x002fe400078eb804 */
[----:B--2---:R-:W-:-:S03]  /*02d0*/  @!P2 LOP3.LUT R4, R8, 0xff, R5, 0xb8, !PT ;  /* 0x000000ff0804a812 */ /* 0x004fc600078eb805 */
[----:B------:R1:W-:Y:S04]  /*02e0*/  STS [UR40+0x34], R3 ;  /* 0x00003403ff007988 */ /* 0x0003e80008000828 */
[----:B------:R1:W-:Y:S02]  /*02f0*/  @!P2 STS [UR40+0x38], R4 ;  /* 0x00003804ff00a988 */ /* 0x0003e40008000828 */
.L_x_3:
[----:B------:R-:W-:Y:S05]  /*0300*/  BSYNC B0 ;  /* 0x0000000000007941 */ /* 0x000fea0003800000 */
.L_x_2:
[----:B------:R-:W-:Y:S04]  /*0310*/  BSSY B0, `(.L_x_4) ;  /* 0x000000e000007945 */ /* 0x000fe80003800000 */
[----:B------:R-:W-:Y:S05]  /*0320*/  @P2 BRA `(.L_x_5) ;  /* 0x0000000000302947 */ /* 0x000fea0003800000 */
[----:B-1----:R-:W1:Y:S01]  /*0330*/  LDS R4, [UR40+0x34] ;  /* 0x00003428ff047984 */ /* 0x002e620008000800 */
[----:B------:R-:W3:Y:S03]  /*0340*/  LDC.64 R10, c[0x0][0x238] ;  /* 0x00008e00ff0a7b82 */ /* 0x000ee60000000a00 */
[----:B--2---:R-:W2:Y:S01]  /*0350*/  LDS R3, [UR40+0x1c] ;  /* 0x00001c28ff037984 */ /* 0x004ea20008000800 */
[C---:B---3--:R-:W-:Y:S01]  /*0360*/  SHF.L.U64.HI R8, R10.reuse, 0x1, R11 ;  /* 0x000000010a087819 */ /* 0x048fe2000001020b */
[----:B------:R-:W-:-:S03]  /*0370*/  IMAD.SHL.U32 R5, R10, 0x2, RZ ;  /* 0x000000020a057824 */ /* 0x000fc600078e00ff */
[--C-:B------:R-:W-:Y:S02]  /*0380*/  SHF.R.U32.HI R10, RZ, 0x4, R8.reuse ;  /* 0x00000004ff0a7819 */ /* 0x100fe40000011608 */
[----:B------:R-:W-:-:S05]  /*0390*/  SHF.R.U64 R5, R5, 0x4, R8 ;  /* 0x0000000405057819 */ /* 0x000fca0000001208 */
[----:B------:R3:W-:Y:S01]  /*03a0*/  STS [UR40+0xc], R5 ;  /* 0x00000c05ff007988 */ /* 0x0007e20008000828 */
[----:B-1----:R-:W-:Y:S02]  /*03b0*/  LOP3.LUT R4, R4, 0x7, RZ, 0xb8, !PT ;  /* 0x0000000704047812 */ /* 0x002fe400078eb8ff */
[----:B--2---:R-:W-:-:S03]  /*03c0*/  LOP3.LUT R3, R3, 0xf, R10, 0xb8, !PT ;  /* 0x0000000f03037812 */ /* 0x004fc600078eb80a */
[----:B------:R3:W-:Y:S04]  /*03d0*/  STS [UR40+0x34], R4 ;  /* 0x00003404ff007988 */ /* 0x0007e80008000828 */
[----:B------:R3:W-:Y:S02]  /*03e0*/  STS [UR40+0x1c], R3 ;  /* 0x00001c03ff007988 */ /* 0x0007e40008000828 */
.L_x_5:
[----:B------:R-:W-:Y:S05]  /*03f0*/  BSYNC B0 ;  /* 0x0000000000007941 */ /* 0x000fea0003800000 */
.L_x_4:
[----:B------:R-:W-:Y:S04]  /*0400*/  BSSY B1, `(.L_x_6) ;  /* 0x000001a000017945 */ /* 0x000fe80003800000 */
[----:B------:R-:W-:Y:S04]  /*0410*/  BSSY B0, `(.L_x_7) ;  /* 0x0000015000007945 */ /* 0x000fe80003800000 */
[----:B------:R-:W-:Y:S05]  /*0420*/  @P2 BRA `(.L_x_8) ;  /* 0x0000000000202947 */ /* 0x000fea0003800000 */
[----:B-123--:R-:W1:Y:S02]  /*0430*/  LDS R3, [UR40+0x34] ;  /* 0x00003428ff037984 */ /* 0x00ee640008000800 */
[----:B-1----:R-:W-:-:S05]  /*0440*/  LOP3.LUT R3, R3, 0x38, RZ, 0xb8, !PT ;  /* 0x0000003803037812 */ /* 0x002fca00078eb8ff */
[----:B------:R1:W-:Y:S01]  /*0450*/  STS [UR40+0x34], R3 ;  /* 0x00003403ff007988 */ /* 0x0003e20008000828 */
[----:B------:R-:W-:Y:S05]  /*0460*/  @P2 BRA `(.L_x_9) ;  /* 0x0000000000202947 */ /* 0x000fea0003800000 */
[----:B-1----:R-:W1:Y:S01]  /*0470*/  LDS R3, [UR40+0x8] ;  /* 0x00000828ff037984 */ /* 0x002e620008000800 */
[----:B------:R-:W-:-:S05]  /*0480*/  IMAD.MOV.U32 R4, RZ, RZ, 0x780 ;  /* 0x00000780ff047424 */ /* 0x000fca00078e00ff */
[----:B-1----:R-:W-:-:S05]  /*0490*/  LOP3.LUT R3, R3, 0x500, R4, 0xd8, !PT ;  /* 0x0000050003037812 */ /* 0x002fca00078ed804 */
[----:B------:R4:W-:Y:S02]  /*04a0*/  STS [UR40+0x8], R3 ;  /* 0x00000803ff007988 */ /* 0x0009e40008000828 */
.L_x_8:
[----:B------:R-:W-:Y:S05]  /*04b0*/  @P2 BRA `(.L_x_10) ;  /* 0x0000000000282947 */ /* 0x000fea0003800000 */
[----:B-1234-:R-:W1:Y:S02]  /*04c0*/  LDS R3, [UR40+0x8] ;  /* 0x00000828ff037984 */ /* 0x01ee640008000800 */
[----:B-1----:R-:W-:-:S05]  /*04d0*/  LOP3.LUT R3, R3, 0x1800, RZ, 0xb8, !PT ;  /* 0x0000180003037812 */ /* 0x002fca00078eb8ff */
[----:B------:R2:W-:Y:S02]  /*04e0*/  STS [UR40+0x8], R3 ;  /* 0x00000803ff007988 */ /* 0x0005e40008000828 */
.L_x_9:
[----:B------:R-:W-:Y:S05]  /*04f0*/  @P2 BREAK B0 ;  /* 0x0000000000002942 */ /* 0x000fea0003800000 */
[----:B------:R-:W-:Y:S05]  /*0500*/  @P2 BRA `(.L_x_11) ;  /* 0x0000000000242947 */ /* 0x000fea0003800000 */
[----:B------:R-:W3:Y:S01]  /*0510*/  LDS R4, [UR40+0x8] ;  /* 0x00000828ff047984 */ /* 0x000ee20008000800 */
[----:B-12---:R-:W-:-:S05]  /*0520*/  IMAD.MOV.U32 R3, RZ, RZ, 0x6000 ;  /* 0x00006000ff037424 */ /* 0x006fca00078e00ff */
[----:B---3--:R-:W-:-:S04]  /*0530*/  LOP3.LUT R3, R4, 0x6000, R3, 0xd8, !PT ;  /* 0x0000600004037812 */ /* 0x008fc800078ed803 */
[----:B------:R-:W-:-:S05]  /*0540*/  LOP3.LUT R3, R3, 0x400000, RZ, 0xb8, !PT ;  /* 0x0040000003037812 */ /* 0x000fca00078eb8ff */
[----:B------:R5:W-:Y:S02]  /*0550*/  STS [UR40+0x8], R3 ;  /* 0x00000803ff007988 */ /* 0x000be40008000828 */
.L_x_10:
[----:B------:R-:W-:Y:S05]  /*0560*/  BSYNC B0 ;  /* 0x0000000000007941 */ /* 0x000fea0003800000 */
.L_x_7:
[----:B-12345:R-:W1:Y:S02]  /*0570*/  @!P2 LDS R3, [UR40+0x8] ;  /* 0x00000828ff03a984 */ /* 0x03ee640008000800 */
[----:B-1----:R-:W-:-:S05]  /*0580*/  @!P2 LOP3.LUT R3, R3, 0x8000, RZ, 0xb8, !PT ;  /* 0x000080000303a812 */ /* 0x002fca00078eb8ff */
[----:B------:R3:W-:Y:S02]  /*0590*/  @!P2 STS [UR40+0x8], R3 ;  /* 0x00000803ff00a988 */ /* 0x0007e40008000828 */
.L_x_11:
[----:B------:R-:W-:Y:S05]  /*05a0*/  BSYNC B1 ;  /* 0x0000000000017941 */ /* 0x000fea0003800000 */
.L_x_6:
[----:B------:R-:W-:Y:S05]  /*05b0*/  WARPSYNC.ALL ;  /* 0x0000000000007948 */ /* 0x000fea0003800000 */
[----:B------:R-:W4:Y:S02]  /*05c0*/  LDC R7, c[0x0][0x22c] ;  /* 0x00008b00ff077b82 */ /* 0x000f240000000800 */
[----:B----4-:R-:W-:Y:S01]  /*05d0*/  VIADD R7, R7, 0xffffffff ;  /* 0xffffffff07077836 */ /* 0x010fe20000000000 */
[----:B------:R-:W-:Y:S06]  /*05e0*/  @P0 BRA `(.L_x_12) ;  /* 0x0000000000280947 */ /* 0x000fec0003800000 */
[----:B-123--:R-:W1:Y:S01]  /*05f0*/  S2R R3, SR_LANEID ;  /* 0x0000000000037919 */ /* 0x00ee620000000000 */
[----:B------:R-:W-:Y:S05]  /*0600*/  WARPSYNC.ALL ;  /* 0x0000000000007948 */ /* 0x000fea0003800000 */
[----:B-1----:R-:W-:-:S05]  /*0610*/  IMAD.SHL.U32 R3, R3, 0x4, RZ ;  /* 0x0000000403037824 */ /* 0x002fca00078e00ff */
[----:B------:R-:W1:Y:S01]  /*0620*/  LDS R9, [R3+UR40] ;  /* 0x0000002803097984 */ /* 0x000e620008000800 */
[----:B------:R-:W-:-:S05]  /*0630*/  IADD3 R4, P1, R3, UR4, RZ ;  /* 0x0000000403047c10 */ /* 0x000fca000ff3e0ff */
[----:B------:R-:W-:-:S05]  /*0640*/  IMAD.X R5, RZ, RZ, UR5, P1 ;  /* 0x00000005ff057e24 */ /* 0x000fca00088e06ff */
[----:B-1----:R4:W5:Y:S01]  /*0650*/  ATOMG.E.EXCH.STRONG.GPU PT, RZ, [R4], R9 ;  /* 0x0000000904ff73a8 */ /* 0x00296200041ee100 */
[----:B------:R-:W-:-:S04]  /*0660*/  DEPBAR {5,4,3,2,1,0} ;  /* 0x0000003f0000791a */ /* 0x000fc80000000000 */
[----:B------:R4:W-:Y:S01]  /*0670*/  UTMACCTL.IV [UR4] ;  /* 0x00000000040079b9 */ /* 0x0009e20008000000 */
[----:B------:R-:W-:Y:S01]  /*0680*/  NOP ;  /* 0x0000000000007918 */ /* 0x000fe20000000000 */
.L_x_12:
[----:B------:R-:W-:Y:S05]  /*0690*/  @P0 BRA `(.L_x_13) ;  /* 0x00000000000c0947 */ /* 0x000fea0003800000 */
[----:B------:R0:W-:Y:S01]  /*06a0*/  UTMACMDFLUSH ;  /* 0x00000000000079b7 */ /* 0x0001e20000000000 */
[----:B------:R-:W-:Y:S05]  /*06b0*/  @P0 BRA `(.L_x_13) ;  /* 0x0000000000040947 */ /* 0x000fea0003800000 */
[----:B------:R-:W-:-:S04]  /*06c0*/  DEPBAR.LE SB0, 0x0 ;  /* 0x000080000000791a */ /* 0x000fc80000000000 */
.L_x_13:
[----:B------:R-:W-:Y:S05]  /*06d0*/  WARPSYNC.ALL ;  /* 0x0000000000007948 */ /* 0x000fea0003800000 */
[----:B-----5:R-:W-:Y:S06]  /*06e0*/  BAR.SYNC.DEFER_BLOCKING 0x0 ;  /* 0x0000000000007b1d */ /* 0x020fec0000010000 */
[----:B------:R-:W-:Y:S02]  /*06f0*/  BSSY B1, `(.L_x_14) ;  /* 0x000000b000017945 */ /* 0x000fe40003800000 */
[----:B------:R-:W-:Y:S06]  /*0700*/  BAR.SYNC.DEFER_BLOCKING 0x0 ;  /* 0x0000000000007b1d */ /* 0x000fec0000010000 */
[----:B------:R5:W-:Y:S01]  /*0710*/  @!P0 STS [R12], RZ ;  /* 0x000000ff0c008388 */ /* 0x000be20000000800 */
[----:B------:R-:W-:Y:S01]  /*0720*/  NOP ;  /* 0x0000000000007918 */ /* 0x000fe20000000000 */
[----:B------:R-:W-:Y:S05]  /*0730*/  @P2 BRA `(.L_x_15) ;  /* 0x0000000000182947 */ /* 0x000fea0003800000 */
[----:B-123--:R-:W1:Y:S01]  /*0740*/  LDS R3, [UR40+0x8] ;  /* 0x00000828ff037984 */ /* 0x00ee620008000800 */
[----:B----4-:R-:W2:Y:S01]  /*0750*/  LDC.64 R8, c[0x0][0x218] ;  /* 0x00008600ff087b82 */ /* 0x010ea20000000a00 */
[----:B------:R-:W-:Y:S02]  /*0760*/  IMAD.MOV.U32 R4, RZ, RZ, 0x70 ;  /* 0x00000070ff047424 */ /* 0x000fe400078e00ff */
[----:B--2---:R2:W-:Y:S03]  /*0770*/  STS.64 [UR40], R8 ;  /* 0x00000008ff007988 */ /* 0x0045e60008000a28 */
[----:B-1----:R-:W-:-:S05]  /*0780*/  LOP3.LUT R3, R3, 0x10, R4, 0xd8, !PT ;  /* 0x0000001003037812 */ /* 0x002fca00078ed804 */
[----:B------:R2:W-:Y:S02]  /*0790*/  STS [UR40+0x8], R3 ;  /* 0x00000803ff007988 */ /* 0x0005e40008000828 */
.L_x_15:
[----:B----4-:R-:W-:Y:S05]  /*07a0*/  BSYNC B1 ;  /* 0x0000000000017941 */ /* 0x010fea0003800000 */
.L_x_14:
[----:B------:R-:W-:Y:S04]  /*07b0*/  BSSY B1, `(.L_x_16) ;  /* 0x000000a000017945 */ /* 0x000fe80003800000 */
[----:B------:R-:W-:Y:S05]  /*07c0*/  @P2 BRA `(.L_x_17) ;  /* 0x0000000000202947 */ /* 0x000fea0003800000 */
[----:B-123--:R-:W1:Y:S01]  /*07d0*/  LDS R3, [UR40+0x34] ;  /* 0x00003428ff037984 */ /* 0x00ee620008000800 */
[----:B------:R-:W-:Y:S02]  /*07e0*/  IMAD.MOV.U32 R8, RZ, RZ, 0x3f000000 ;  /* 0x3f000000ff087424 */ /* 0x000fe400078e00ff */
[----:B------:R-:W-:Y:S01]  /*07f0*/  @!P2 IMAD.MOV.U32 R4, RZ, RZ, 0x7f ;  /* 0x0000007fff04a424 */ /* 0x000fe200078e00ff */
[----:B------:R-:W2:Y:S02]  /*0800*/  @!P2 LDS R5, [UR40+0x38] ;  /* 0x00003828ff05a984 */ /* 0x000ea40008000800 */
[----:B-1----:R-:W-:Y:S02]  /*0810*/  LOP3.LUT R3, R3, 0xff000000, R8, 0xb8, !PT ;  /* 0xff00000003037812 */ /* 0x002fe400078eb808 */
[----:B--2---:R-:W-:-:S03]  /*0820*/  @!P2 LOP3.LUT R4, R5, 0xff, R4, 0xb8, !PT ;  /* 0x000000ff0504a812 */ /* 0x004fc600078eb804 */
[----:B------:R4:W-:Y:S04]  /*0830*/  STS [UR40+0x34], R3 ;  /* 0x00003403ff007988 */ /* 0x0009e80008000828 */
[----:B------:R4:W-:Y:S02]  /*0840*/  @!P2 STS [UR40+0x38], R4 ;  /* 0x00003804ff00a988 */ /* 0x0009e40008000828 */
.L_x_17:
[----:B------:R-:W-:Y:S05]  /*0850*/  BSYNC B1 ;  /* 0x0000000000017941 */ /* 0x000fea0003800000 */
.L_x_16:
[----:B------:R-:W-:Y:S04]  /*0860*/  BSSY B1, `(.L_x_18) ;  /* 0x0000004000017945 */ /* 0x000fe80003800000 */
[----:B------:R-:W-:Y:S05]  /*0870*/  @P2 BRA `(.L_x_19) ;  /* 0x0000000000082947 */ /* 0x000fea0003800000 */
[----:B------:R1:W-:Y:S04]  /*0880*/  STS [UR40+0x24], R13 ;  /* 0x0000240dff007988 */ /* 0x0003e80008000828 */
[----:B------:R1:W-:Y:S02]  /*0890*/  STS [UR40+0x20], R7 ;  /* 0x00002007ff007988 */ /* 0x0003e40008000828 */
.L_x_19:
[----:B------:R-:W-:Y:S05]  /*08a0*/  BSYNC B1 ;  /* 0x0000000000017941 */ /* 0x000fea0003800000 */
.L_x_18:
[----:B------:R-:W-:Y:S04]  /*08b0*/  BSSY B1, `(.L_x_20) ;  /* 0x000000e000017945 */ /* 0x000fe80003800000 */
[----:B------:R-:W-:Y:S05]  /*08c0*/  @P2 BRA `(.L_x_21) ;  /* 0x0000000000302947 */ /* 0x000fea0003800000 */
[----:B----4-:R-:W4:Y:S01]  /*08d0*/  LDS R4, [UR40+0x34] ;  /* 0x00003428ff047984 */ /* 0x010f220008000800 */
[----:B------:R-:W4:Y:S03]  /*08e0*/  LDC.64 R10, c[0x0][0x240] ;  /* 0x00009000ff0a7b82 */ /* 0x000f260000000a00 */
[----:B-123--:R-:W1:Y:S01]  /*08f0*/  LDS R3, [UR40+0x1c] ;  /* 0x00001c28ff037984 */ /* 0x00ee620008000800 */
[C---:B----4-:R-:W-:Y:S01]  /*0900*/  SHF.L.U64.HI R8, R10.reuse, 0x1, R11 ;  /* 0x000000010a087819 */ /* 0x050fe2000001020b */
[----:B------:R-:W-:-:S03]  /*0910*/  IMAD.SHL.U32 R5, R10, 0x2, RZ ;  /* 0x000000020a057824 */ /* 0x000fc600078e00ff */
[--C-:B------:R-:W-:Y:S02]  /*0920*/  SHF.R.U32.HI R10, RZ, 0x4, R8.reuse ;  /* 0x00000004ff0a7819 */ /* 0x100fe40000011608 */
[----:B------:R-:W-:-:S05]  /*0930*/  SHF.R.U64 R5, R5, 0x4, R8 ;  /* 0x0000000405057819 */ /* 0x000fca0000001208 */
[----:B------:R2:W-:Y:S01]  /*0940*/  STS [UR40+0xc], R5 ;  /* 0x00000c05ff007988 */ /* 0x0005e20008000828 */
[----:B------:R-:W-:Y:S02]  /*0950*/  LOP3.LUT R4, R4, 0x7, RZ, 0xb8, !PT ;  /* 0x0000000704047812 */ /* 0x000fe400078eb8ff */
[----:B-1----:R-:W-:-:S03]  /*0960*/  LOP3.LUT R3, R3, 0xf, R10, 0xb8, !PT ;  /* 0x0000000f03037812 */ /* 0x002fc600078eb80a */
[----:B------:R2:W-:Y:S04]  /*0970*/  STS [UR40+0x34], R4 ;  /* 0x00003404ff007988 */ /* 0x0005e80008000828 */
[----:B------:R2:W-:Y:S02]  /*0980*/  STS [UR40+0x1c], R3 ;  /* 0x00001c03ff007988 */ /* 0x0005e40008000828 */
.L_x_21:
[----:B------:R-:W-:Y:S05]  /*0990*/  BSYNC B1 ;  /* 0x0000000000017941 */ /* 0x000fea0003800000 */
.L_x_20:
[----:B------:R-:W-:Y:S04]  /*09a0*/  BSSY B2, `(.L_x_22) ;  /* 0x000001a000027945 */ /* 0x000fe80003800000 */
[----:B------:R-:W-:Y:S04]  /*09b0*/  BSSY B1, `(.L_x_23) ;  /* 0x0000015000017945 */ /* 0x000fe80003800000 */
[----:B------:R-:W-:Y:S05]  /*09c0*/  @P2 BRA `(.L_x_24) ;  /* 0x0000000000202947 */ /* 0x000fea0003800000 */
[----:B-1234-:R-:W1:Y:S02]  /*09d0*/  LDS R3, [UR40+0x34] ;  /* 0x00003428ff037984 */ /* 0x01ee640008000800 */
[----:B-1----:R-:W-:-:S05]  /*09e0*/  LOP3.LUT R3, R3, 0x38, RZ, 0xb8, !PT ;  /* 0x0000003803037812 */ /* 0x002fca00078eb8ff */
[----:B------:R1:W-:Y:S01]  /*09f0*/  STS [UR40+0x34], R3 ;  /* 0x00003403ff007988 */ /* 0x0003e20008000828 */
[----:B------:R-:W-:Y:S05]  /*0a00*/  @P2 BRA `(.L_x_25) ;  /* 0x0000000000202947 */ /* 0x000fea0003800000 */
[----:B-1----:R-:W1:Y:S01]  /*0a10*/  LDS R3, [UR40+0x8] ;  /* 0x00000828ff037984 */ /* 0x002e620008000800 */
[----:B------:R-:W-:-:S05]  /*0a20*/  IMAD.MOV.U32 R4, RZ, RZ, 0x780 ;  /* 0x00000780ff047424 */ /* 0x000fca00078e00ff */
[----:B-1----:R-:W-:-:S05]  /*0a30*/  LOP3.LUT R3, R3, 0x500, R4, 0xd8, !PT ;  /* 0x0000050003037812 */ /* 0x002fca00078ed804 */
[----:B------:R1:W-:Y:S02]  /*0a40*/  STS [UR40+0x8], R3 ;  /* 0x00000803ff007988 */ /* 0x0003e40008000828 */
.L_x_24:
[----:B------:R-:W-:Y:S05]  /*0a50*/  @P2 BRA `(.L_x_26) ;  /* 0x0000000000282947 */ /* 0x000fea0003800000 */
[----:B-1234-:R-:W1:Y:S02]  /*0a60*/  LDS R3, [UR40+0x8] ;  /* 0x00000828ff037984 */ /* 0x01ee640008000800 */
[----:B-1----:R-:W-:-:S05]  /*0a70*/  LOP3.LUT R3, R3, 0x1800, RZ, 0xb8, !PT ;  /* 0x0000180003037812 */ /* 0x002fca00078eb8ff */
[----:B------:R2:W-:Y:S02]  /*0a80*/  STS [UR40+0x8], R3 ;  /* 0x00000803ff007988 */ /* 0x0005e40008000828 */
.L_x_25:
[----:B------:R-:W-:Y:S05]  /*0a90*/  @P2 BREAK B1 ;  /* 0x0000000000012942 */ /* 0x000fea0003800000 */
[----:B------:R-:W-:Y:S05]  /*0aa0*/  @P2 BRA `(.L_x_27) ;  /* 0x0000000000242947 */ /* 0x000fea0003800000 */
[----:B-12---:R-:W1:Y:S01]  /*0ab0*/  LDS R3, [UR40+0x8] ;  /* 0x00000828ff037984 */ /* 0x006e620008000800 */
[----:B------:R-:W-:-:S05]  /*0ac0*/  IMAD.MOV.U32 R4, RZ, RZ, 0x6000 ;  /* 0x00006000ff047424 */ /* 0x000fca00078e00ff */
[----:B-1----:R-:W-:-:S04]  /*0ad0*/  LOP3.LUT R3, R3, 0x6000, R4, 0xd8, !PT ;  /* 0x0000600003037812 */ /* 0x002fc800078ed804 */
[----:B------:R-:W-:-:S05]  /*0ae0*/  LOP3.LUT R3, R3, 0x400000, RZ, 0xb8, !PT ;  /* 0x0040000003037812 */ /* 0x000fca00078eb8ff */
[----:B------:R1:W-:Y:S02]  /*0af0*/  STS [UR40+0x8], R3 ;  /* 0x00000803ff007988 */ /* 0x0003e40008000828 */
.L_x_26:
[----:B------:R-:W-:Y:S05]  /*0b00*/  BSYNC B1 ;  /* 0x0000000000017941 */ /* 0x000fea0003800000 */
.L_x_23:
[----:B-1234-:R-:W1:Y:S02]  /*0b10*/  @!P2 LDS R3, [UR40+0x8] ;  /* 0x00000828ff03a984 */ /* 0x01ee640008000800 */
[----:B-1----:R-:W-:-:S05]  /*0b20*/  @!P2 LOP3.LUT R3, R3, 0x8000, RZ, 0xb8, !PT ;  /* 0x000080000303a812 */ /* 0x002fca00078eb8ff */
[----:B------:R3:W-:Y:S02]  /*0b30*/  @!P2 STS [UR40+0x8], R3 ;  /* 0x00000803ff00a988 */ /* 0x0007e40008000828 */
.L_x_27:
[----:B------:R-:W-:Y:S05]  /*0b40*/  BSYNC B2 ;  /* 0x0000000000027941 */ /* 0x000fea0003800000 */
.L_x_22:
[----:B------:R-:W-:Y:S05]  /*0b50*/  WARPSYNC.ALL ;  /* 0x0000000000007948 */ /* 0x000fea0003800000 */
[----:B------:R-:W-:-:S04]  /*0b60*/  UIADD3 UR7, UR8, 0x80, URZ ;  /* 0x0000008008077890 */ /* 0x000fc8000fffe03f */
[----:B------:R-:W-:-:S04]  /*0b70*/  UIADD3 UR6, UP0, UR7, UR42, URZ ;  /* 0x0000002a07067290 */ /* 0x000fc8000ff1e03f */
[----:B------:R-:W-:Y:S01]  /*0b80*/  ULEA.HI.X.SX32 UR7, UR7, UR43, 0x1, UP0 ;  /* 0x0000002b07077291 */ /* 0x000fe200080f0e3f */
[----:B------:R-:W-:Y:S11]  /*0b90*/  @P0 BRA `(.L_x_28) ;  /* 0x0000000000280947 */ /* 0x000ff60003800000 */
[----:B-123--:R-:W1:Y:S01]  /*0ba0*/  S2R R3, SR_LANEID ;  /* 0x0000000000037919 */ /* 0x00ee620000000000 */
[----:B------:R-:W-:Y:S05]  /*0bb0*/  WARPSYNC.ALL ;  /* 0x0000000000007948 */ /* 0x000fea0003800000 */
[----:B-1----:R-:W-:-:S05]  /*0bc0*/  IMAD.SHL.U32 R8, R3, 0x4, RZ ;  /* 0x0000000403087824 */ /* 0x002fca00078e00ff */
[----:B------:R-:W1:Y:S01]  /*0bd0*/  LDS R3, [R8+UR40] ;  /* 0x0000002808037984 */ /* 0x000e620008000800 */
[----:B------:R-:W-:-:S05]  /*0be0*/  IADD3 R4, P1, R8, UR6, RZ ;  /* 0x0000000608047c10 */ /* 0x000fca000ff3e0ff */
[----:B------:R-:W-:-:S05]  /*0bf0*/  IMAD.X R5, RZ, RZ, UR7, P1 ;  /* 0x00000007ff057e24 */ /* 0x000fca00088e06ff */
[----:B-1----:R4:W2:Y:S01]  /*0c00*/  ATOMG.E.EXCH.STRONG.GPU PT, RZ, [R4], R3 ;  /* 0x0000000304ff73a8 */ /* 0x0028a200041ee100 */
[----:B------:R-:W-:-:S04]  /*0c10*/  DEPBAR {5,4,3,2,1,0} ;  /* 0x0000003f0000791a */ /* 0x000fc80000000000 */
[----:B------:R4:W-:Y:S01]  /*0c20*/  UTMACCTL.IV [UR6] ;  /* 0x00000000060079b9 */ /* 0x0009e20008000000 */
[----:B------:R-:W-:Y:S01]  /*0c30*/  NOP ;  /* 0x0000000000007918 */ /* 0x000fe20000000000 */
.L_x_28:
[----:B------:R-:W-:Y:S05]  /*0c40*/  @P0 BRA `(.L_x_29) ;  /* 0x00000000000c0947 */ /* 0x000fea0003800000 */
[----:B------:R0:W-:Y:S01]  /*0c50*/  UTMACMDFLUSH ;  /* 0x00000000000079b7 */ /* 0x0001e20000000000 */
[----:B------:R-:W-:Y:S05]  /*0c60*/  @P0 BRA `(.L_x_29) ;  /* 0x0000000000040947 */ /* 0x000fea0003800000 */
[----:B------:R-:W-:-:S04]  /*0c70*/  DEPBAR.LE SB0, 0x0 ;  /* 0x000080000000791a */ /* 0x000fc80000000000 */
.L_x_29:
[----:B------:R-:W-:Y:S05]  /*0c80*/  WARPSYNC.ALL ;  /* 0x0000000000007948 */ /* 0x000fea0003800000 */
[----:B--2---:R-:W-:Y:S06]  /*0c90*/  BAR.SYNC.DEFER_BLOCKING 0x0 ;  /* 0x0000000000007b1d */ /* 0x004fec0000010000 */
[----:B------:R-:W-:Y:S02]  /*0ca0*/  BSSY B2, `(.L_x_30) ;  /* 0x000000b000027945 */ /* 0x000fe40003800000 */
[----:B------:R-:W-:Y:S06]  /*0cb0*/  BAR.SYNC.DEFER_BLOCKING 0x0 ;  /* 0x0000000000007b1d */ /* 0x000fec0000010000 */
[----:B------:R2:W-:Y:S01]  /*0cc0*/  @!P0 STS [R12], RZ ;  /* 0x000000ff0c008388 */ /* 0x0005e20000000800 */
[----:B------:R-:W-:Y:S01]  /*0cd0*/  NOP ;  /* 0x0000000000007918 */ /* 0x000fe20000000000 */
[----:B------:R-:W-:Y:S05]  /*0ce0*/  @P2 BRA `(.L_x_31) ;  /* 0x0000000000182947 */ /* 0x000fea0003800000 */
[----:B-1-34-:R-:W1:Y:S01]  /*0cf0*/  LDS R3, [UR40+0x8] ;  /* 0x00000828ff037984 */ /* 0x01ae620008000800 */
[----:B------:R-:W3:Y:S01]  /*0d00*/  LDC.64 R8, c[0x0][0x220] ;  /* 0x00008800ff087b82 */ /* 0x000ee20000000a00 */
[----:B------:R-:W-:Y:S02]  /*0d10*/  IMAD.MOV.U32 R4, RZ, RZ, 0x70 ;  /* 0x00000070ff047424 */ /* 0x000fe400078e00ff */
[----:B---3--:R3:W-:Y:S03]  /*0d20*/  STS.64 [UR40], R8 ;  /* 0x00000008ff007988 */ /* 0x0087e60008000a28 */
[----:B-1----:R-:W-:-:S05]  /*0d30*/  LOP3.LUT R3, R3, 0x10, R4, 0xd8, !PT ;  /* 0x0000001003037812 */ /* 0x002fca00078ed804 */
[----:B------:R3:W-:Y:S02]  /*0d40*/  STS [UR40+0x8], R3 ;  /* 0x00000803ff007988 */ /* 0x0007e40008000828 */
.L_x_31:
[----:B----4-:R-:W-:Y:S05]  /*0d50*/  BSYNC B2 ;  /* 0x0000000000027941 */ /* 0x010fea0003800000 */
.L_x_30:
[----:B------:R-:W-:Y:S04]  /*0d60*/  BSSY B3, `(.L_x_32) ;  /* 0x0000011000037945 */ /* 0x000fe80003800000 */
[----:B------:R-:W-:Y:S04]  /*0d70*/  BSSY B2, `(.L_x_33) ;  /* 0x000000e000027945 */ /* 0x000fe80003800000 */
[----:B------:R-:W-:Y:S05]  /*0d80*/  @P2 BRA `(.L_x_34) ;  /* 0x0000000000242947 */ /* 0x000fea0003800000 */
[----:B-1-3--:R-:W1:Y:S01]  /*0d90*/  LDS R3, [UR40+0x34] ;  /* 0x00003428ff037984 */ /* 0x00ae620008000800 */
[----:B------:R-:W-:-:S05]  /*0da0*/  IMAD.MOV.U32 R4, RZ, RZ, 0x3f000000 ;  /* 0x3f000000ff047424 */ /* 0x000fca00078e00ff */
[----:B-1----:R-:W-:-:S05]  /*0db0*/  LOP3.LUT R3, R3, 0xff000000, R4, 0xb8, !PT ;  /* 0xff00000003037812 */ /* 0x002fca00078eb804 */
[----:B------:R1:W-:Y:S01]  /*0dc0*/  STS [UR40+0x34], R3 ;  /* 0x00003403ff007988 */ /* 0x0003e20008000828 */
[----:B------:R-:W-:Y:S05]  /*0dd0*/  @P2 BRA `(.L_x_35) ;  /* 0x00000000001c2947 */ /* 0x000fea0003800000 */
[----:B-1----:R-:W1:Y:S01]  /*0de0*/  LDS R3, [UR40+0x38] ;  /* 0x00003828ff037984 */ /* 0x002e620008000800 */
[----:B------:R-:W-:-:S05]  /*0df0*/  IMAD.MOV.U32 R4, RZ, RZ, 0xff ;  /* 0x000000ffff047424 */ /* 0x000fca00078e00ff */
[----:B-1----:R-:W-:-:S05]  /*0e00*/  LOP3.LUT R3, R3, 0xff, R4, 0xb8, !PT ;  /* 0x000000ff03037812 */ /* 0x002fca00078eb804 */
[----:B------:R4:W-:Y:S02]  /*0e10*/  STS [UR40+0x38], R3 ;  /* 0x00003803ff007988 */ /* 0x0009e40008000828 */
.L_x_34:
[----:B------:R-:W-:Y:S05]  /*0e20*/  @P2 BREAK B2 ;  /* 0x0000000000022942 */ /* 0x000fea0003800000 */
[----:B------:R-:W-:Y:S05]  /*0e30*/  @P2 BRA `(.L_x_36) ;  /* 0x00000000000c2947 */ /* 0x000fea0003800000 */
[----:B------:R1:W-:Y:S02]  /*0e40*/  STS [UR40+0x20], R7 ;  /* 0x00002007ff007988 */ /* 0x0003e40008000828 */
.L_x_35:
[----:B------:R-:W-:Y:S05]  /*0e50*/  BSYNC B2 ;  /* 0x0000000000027941 */ /* 0x000fea0003800000 */
.L_x_33:
[----:B------:R1:W-:Y:S02]  /*0e60*/  @!P2 STS [UR40+0x24], R6 ;  /* 0x00002406ff00a988 */ /* 0x0003e40008000828 */
.L_x_36:
[----:B------:R-:W-:Y:S05]  /*0e70*/  BSYNC B3 ;  /* 0x0000000000037941 */ /* 0x000fea0003800000 */
.L_x_32:
[----:B------:R-:W-:Y:S05]  /*0e80*/  WARPSYNC.ALL ;  /* 0x0000000000007948 */ /* 0x000fea0003800000 */
[----:B------:R-:W-:Y:S04]  /*0e90*/  BSSY B3, `(.L_x_37) ;  /* 0x000000e000037945 */ /* 0x000fe80003800000 */
[----:B------:R-:W-:Y:S05]  /*0ea0*/  @P2 BRA `(.L_x_38) ;  /* 0x0000000000302947 */ /* 0x000fea0003800000 */
[----:B------:R-:W5:Y:S01]  /*0eb0*/  LDS R4, [UR40+0x34] ;  /* 0x00003428ff047984 */ /* 0x000f620008000800 */
[----:B---3--:R-:W3:Y:S03]  /*0ec0*/  LDC.64 R8, c[0x0][0x248] ;  /* 0x00009200ff087b82 */ /* 0x008ee60000000a00 */
[----:B-1--4-:R-:W1:Y:S01]  /*0ed0*/  LDS R3, [UR40+0x1c] ;  /* 0x00001c28ff037984 */ /* 0x012e620008000800 */
[C---:B---3--:R-:W-:Y:S01]  /*0ee0*/  SHF.L.U64.HI R6, R8.reuse, 0x1, R9 ;  /* 0x0000000108067819 */ /* 0x048fe20000010209 */
[----:B------:R-:W-:-:S03]  /*0ef0*/  IMAD.SHL.U32 R5, R8, 0x2, RZ ;  /* 0x0000000208057824 */ /* 0x000fc600078e00ff */
[--C-:B------:R-:W-:Y:S02]  /*0f00*/  SHF.R.U32.HI R8, RZ, 0x4, R6.reuse ;  /* 0x00000004ff087819 */ /* 0x100fe40000011606 */
[----:B------:R-:W-:-:S05]  /*0f10*/  SHF.R.U64 R5, R5, 0x4, R6 ;  /* 0x0000000405057819 */ /* 0x000fca0000001206 */
[----:B------:R3:W-:Y:S01]  /*0f20*/  STS [UR40+0xc], R5 ;  /* 0x00000c05ff007988 */ /* 0x0007e20008000828 */
[----:B-----5:R-:W-:Y:S02]  /*0f30*/  LOP3.LUT R4, R4, 0x7, RZ, 0xb8, !PT ;  /* 0x0000000704047812 */ /* 0x020fe400078eb8ff */
[----:B-1----:R-:W-:-:S03]  /*0f40*/  LOP3.LUT R3, R3, 0xf, R8, 0xb8, !PT ;  /* 0x0000000f03037812 */ /* 0x002fc600078eb808 */
[----:B------:R3:W-:Y:S04]  /*0f50*/  STS [UR40+0x34], R4 ;  /* 0x00003404ff007988 */ /* 0x0007e80008000828 */
[----:B------:R3:W-:Y:S02]  /*0f60*/  STS [UR40+0x1c], R3 ;  /* 0x00001c03ff007988 */ /* 0x0007e40008000828 */
.L_x_38:
[----:B------:R-:W-:Y:S05]  /*0f70*/  BSYNC B3 ;  /* 0x0000000000037941 */ /* 0x000fea0003800000 */
.L_x_37:
[----:B------:R-:W-:Y:S04]  /*0f80*/  BSSY B3, `(.L_x_39) ;  /* 0x000001a000037945 */ /* 0x000fe80003800000 */
[----:B------:R-:W-:Y:S04]  /*0f90*/  BSSY B4, `(.L_x_40) ;  /* 0x0000015000047945 */ /* 0x000fe80003800000 */
[----:B------:R-:W-:Y:S05]  /*0fa0*/  @P2 BRA `(.L_x_41) ;  /* 0x0000000000202947 */ /* 0x000fea0003800000 */
[----:B-1-34-:R-:W1:Y:S02]  /*0fb0*/  LDS R3, [UR40+0x34] ;  /* 0x00003428ff037984 */ /* 0x01ae640008000800 */
[----:B-1----:R-:W-:-:S05]  /*0fc0*/  LOP3.LUT R3, R3, 0x38, RZ, 0xb8, !PT ;  /* 0x0000003803037812 */ /* 0x002fca00078eb8ff */
[----:B------:R1:W-:Y:S01]  /*0fd0*/  STS [UR40+0x34], R3 ;  /* 0x00003403ff007988 */ /* 0x0003e20008000828 */
[----:B------:R-:W-:Y:S05]  /*0fe0*/  @P2 BRA `(.L_x_42) ;  /* 0x0000000000202947 */ /* 0x000fea0003800000 */
[----:B-1----:R-:W1:Y:S01]  /*0ff0*/  LDS R3, [UR40+0x8] ;  /* 0x00000828ff037984 */ /* 0x002e620008000800 */
[----:B------:R-:W-:-:S05]  /*1000*/  IMAD.MOV.U32 R4, RZ, RZ, 0x780 ;  /* 0x00000780ff047424 */ /* 0x000fca00078e00ff */
[----:B-1----:R-:W-:-:S05]  /*1010*/  LOP3.LUT R3, R3, 0x500, R4, 0xd8, !PT ;  /* 0x0000050003037812 */ /* 0x002fca00078ed804 */
[----:B------:R1:W-:Y:S02]  /*1020*/  STS [UR40+0x8], R3 ;  /* 0x00000803ff007988 */ /* 0x0003e40008000828 */
.L_x_41:
[----:B------:R-:W-:Y:S05]  /*1030*/  @P2 BRA `(.L_x_43) ;  /* 0x0000000000282947 */ /* 0x000fea0003800000 */
[----:B-1-34-:R-:W1:Y:S02]  /*1040*/  LDS R3, [UR40+0x8] ;  /* 0x00000828ff037984 */ /* 0x01ae640008000800 */
[----:B-1----:R-:W-:-:S05]  /*1050*/  LOP3.LUT R3, R3, 0x1800, RZ, 0xb8, !PT ;  /* 0x0000180003037812 */ /* 0x002fca00078eb8ff */
[----:B------:R3:W-:Y:S02]  /*1060*/  STS [UR40+0x8], R3 ;  /* 0x00000803ff007988 */ /* 0x0007e40008000828 */
.L_x_42:
[----:B------:R-:W-:Y:S05]  /*1070*/  @P2 BREAK B4 ;  /* 0x0000000000042942 */ /* 0x000fea0003800000 */
[----:B------:R-:W-:Y:S05]  /*1080*/  @P2 BRA `(.L_x_44) ;  /* 0x0000000000242947 */ /* 0x000fea0003800000 */
[----:B-1-3--:R-:W1:Y:S01]  /*1090*/  LDS R3, [UR40+0x8] ;  /* 0x00000828ff037984 */ /* 0x00ae620008000800 */
[----:B------:R-:W-:-:S05]  /*10a0*/  IMAD.MOV.U32 R4, RZ, RZ, 0x6000 ;  /* 0x00006000ff047424 */ /* 0x000fca00078e00ff */
[----:B-1----:R-:W-:-:S04]  /*10b0*/  LOP3.LUT R3, R3, 0x6000, R4, 0xd8, !PT ;  /* 0x0000600003037812 */ /* 0x002fc800078ed804 */
[----:B------:R-:W-:-:S05]  /*10c0*/  LOP3.LUT R3, R3, 0x400000, RZ, 0xb8, !PT ;  /* 0x0040000003037812 */ /* 0x000fca00078eb8ff */
[----:B------:R1:W-:Y:S02]  /*10d0*/  STS [UR40+0x8], R3 ;  /* 0x00000803ff007988 */ /* 0x0003e40008000828 */
.L_x_43:
[----:B------:R-:W-:Y:S05]  /*10e0*/  BSYNC B4 ;  /* 0x0000000000047941 */ /* 0x000fea0003800000 */
.L_x_40:
[----:B-1-34-:R-:W1:Y:S02]  /*10f0*/  @!P2 LDS R3, [UR40+0x8] ;  /* 0x00000828ff03a984 */ /* 0x01ae640008000800 */
[----:B-1----:R-:W-:-:S05]  /*1100*/  @!P2 LOP3.LUT R3, R3, 0x8000, RZ, 0xb8, !PT ;  /* 0x000080000303a812 */ /* 0x002fca00078eb8ff */
[----:B------:R4:W-:Y:S02]  /*1110*/  @!P2 STS [UR40+0x8], R3 ;  /* 0x00000803ff00a988 */ /* 0x0009e40008000828 */
.L_x_44:
[----:B------:R-:W-:Y:S05]  /*1120*/  BSYNC B3 ;  /* 0x0000000000037941 */ /* 0x000fea0003800000 */
.L_x_39:
[----:B------:R-:W-:Y:S05]  /*1130*/  WARPSYNC.ALL ;  /* 0x0000000000007948 */ /* 0x000fea0003800000 */
[----:B------:R-:W-:Y:S01]  /*1140*/  UIADD3 UR8, UR8, 0x100, URZ ;  /* 0x0000010008087890 */ /* 0x000fe2000fffe03f */
[----:B------:R-:W-:Y:S02]  /*1150*/  ISETP.GE.AND P1, PT, R14, 0x1, PT ;  /* 0x000000010e00780c */ /* 0x000fe40003f26270 */
[----:B------:R-:W-:Y:S02]  /*1160*/  CS2R R120, SRZ ;  /* 0x0000000000787805 */ /* 0x000fe4000001ff00 */
[----:B------:R-:W-:Y:S01]  /*1170*/  CS2R R122, SRZ ;  /* 0x00000000007a7805 */ /* 0x000fe2000001ff00 */
[----:B------:R-:W-:Y:S01]  /*1180*/  UIADD3 UR56, UP0, UR8, UR42, URZ ;  /* 0x0000002a08387290 */ /* 0x000fe2000ff1e03f */
[----:B------:R-:W-:-:S02]  /*1190*/  CS2R R124, SRZ ;  /* 0x00000000007c7805 */ /* 0x000fc4000001ff00 */
[----:B------:R-:W-:Y:S02]  /*11a0*/  CS2R R126, SRZ ;  /* 0x00000000007e7805 */ /* 0x000fe4000001ff00 */
[----:B------:R-:W-:Y:S01]  /*11b0*/  CS2R R128, SRZ ;  /* 0x0000000000807805 */ /* 0x000fe2000001ff00 */
[----:B------:R-:W-:Y:S01]  /*11c0*/  ULEA.HI.X.SX32 UR43, UR8, UR43, 0x1, UP0 ;  /* 0x0000002b082b7291 */ /* 0x000fe200080f0e3f */
[----:B------:R-:W-:Y:S02]  /*11d0*/  CS2R R130, SRZ ;  /* 0x0000000000827805 */ /* 0x000fe4000001ff00 */
[----:B------:R-:W-:Y:S02]  /*11e0*/  CS2R R132, SRZ ;  /* 0x0000000000847805 */ /* 0x000fe4000001ff00 */
[----:B------:R-:W-:Y:S02]  /*11f0*/  CS2R R134, SRZ ;  /* 0x0000000000867805 */ /* 0x000fe4000001ff00 */
[----:B------:R-:W-:-:S02]  /*1200*/  CS2R R136, SRZ ;  /* 0x0000000000887805 */ /* 0x000fc4000001ff00 */
[----:B------:R-:W-:Y:S02]  /*1210*/  CS2R R138, SRZ ;  /* 0x00000000008a7805 */ /* 0x000fe4000001ff00 */
[----:B------:R-:W-:Y:S02]  /*1220*/  CS2R R140, SRZ ;  /* 0x00000000008c7805 */ /* 0x000fe4000001ff00 */
        /* <DEDUP_REMOVED lines=40> */
[----:B------:R-:W-:Y:S01]  /*14b0*/  CS2R R30, SRZ ;  /* 0x00000000001e7805 */ /* 0x000fe2000001ff00 */
[----:B------:R-:W-:Y:S01]  /*14c0*/  IMAD.MOV.U32 R32, RZ, RZ, RZ ;  /* 0x000000ffff207224 */ /* 0x000fe200078e00ff */
[----:B------:R-:W-:Y:S06]  /*14d0*/  @P0 BRA `(.L_x_45) ;  /* 0x00000000002c0947 */ /* 0x000fec0003800000 */
[----:B-1-34-:R-:W1:Y:S01]  /*14e0*/  S2R R3, SR_LANEID ;  /* 0x0000000000037919 */ /* 0x01ae620000000000 */
[----:B------:R-:W-:Y:S05]  /*14f0*/  WARPSYNC.ALL ;  /* 0x0000000000007948 */ /* 0x000fea0003800000 */
[----:B-1----:R-:W-:-:S05]  /*1500*/  IMAD.SHL.U32 R6, R3, 0x4, RZ ;  /* 0x0000000403067824 */ /* 0x002fca00078e00ff */
[----:B------:R-:W1:Y:S01]  /*1510*/  LDS R3, [R6+UR40] ;  /* 0x0000002806037984 */ /* 0x000e620008000800 */
[----:B------:R-:W-:Y:S01]  /*1520*/  IADD3 R4, P3, R6, UR56, RZ ;  /* 0x0000003806047c10 */ /* 0x000fe2000ff7e0ff */
[----:B------:R-:W-:-:S04]  /*1530*/  UMOV UR42, UR56 ;  /* 0x00000038002a7c82 */ /* 0x000fc80008000000 */
[----:B------:R-:W-:-:S05]  /*1540*/  IMAD.X R5, RZ, RZ, UR43, P3 ;  /* 0x0000002bff057e24 */ /* 0x000fca00098e06ff */
[----:B-1----:R1:W3:Y:S01]  /*1550*/  ATOMG.E.EXCH.STRONG.GPU PT, RZ, [R4], R3 ;  /* 0x0000000304ff73a8 */ /* 0x0022e200041ee100 */
[----:B------:R-:W-:-:S04]  /*1560*/  DEPBAR {5,4,3,2,1,0} ;  /* 0x0000003f0000791a */ /* 0x000fc80000000000 */
[----:B------:R1:W-:Y:S01]  /*1570*/  UTMACCTL.IV [UR42] ;  /* 0x000000002a0079b9 */ /* 0x0003e20008000000 */
[----:B------:R-:W-:Y:S01]  /*1580*/  NOP ;  /* 0x0000000000007918 */ /* 0x000fe20000000000 */
.L_x_45:
[----:B------:R-:W-:Y:S05]  /*1590*/  @P0 BRA `(.L_x_46) ;  /* 0x00000000000c0947 */ /* 0x000fea0003800000 */
[----:B------:R0:W-:Y:S01]  /*15a0*/  UTMACMDFLUSH ;  /* 0x00000000000079b7 */ /* 0x0001e20000000000 */
[----:B------:R-:W-:Y:S05]  /*15b0*/  @P0 BRA `(.L_x_46) ;  /* 0x0000000000040947 */ /* 0x000fea0003800000 */
[----:B------:R-:W-:-:S04]  /*15c0*/  DEPBAR.LE SB0, 0x0 ;  /* 0x000080000000791a */ /* 0x000fc80000000000 */
.L_x_46:
[----:B------:R-:W-:Y:S05]  /*15d0*/  WARPSYNC.ALL ;  /* 0x0000000000007948 */ /* 0x000fea0003800000 */
[----:B---3--:R-:W-:Y:S01]  /*15e0*/  BAR.SYNC.DEFER_BLOCKING 0x0 ;  /* 0x0000000000007b1d */ /* 0x008fe20000010000 */
[----:B------:R-:W-:Y:S01]  /*15f0*/  USHF.L.U32 UR14, UR57, 0x6, URZ ;  /* 0x00000006390e7899 */ /* 0x000fe2000800063f */
[----:B------:R-:W-:Y:S01]  /*1600*/  IMAD.MOV.U32 R33, RZ, RZ, RZ ;  /* 0x000000ffff217224 */ /* 0x000fe200078e00ff */
[----:B------:R-:W-:Y:S02]  /*1610*/  CS2R R34, SRZ ;  /* 0x0000000000227805 */ /* 0x000fe4000001ff00 */
[----:B------:R-:W-:-:S02]  /*1620*/  CS2R R36, SRZ ;  /* 0x0000000000247805 */ /* 0x000fc4000001ff00 */
[----:B------:R-:W-:Y:S01]  /*1630*/  CS2R R38, SRZ ;  /* 0x0000000000267805 */ /* 0x000fe2000001ff00 */
[----:B------:R-:W-:Y:S01]  /*1640*/  VOTEU.ALL UP0, P2 ;  /* 0x00000000003f7886 */ /* 0x000fe20001000000 */
[----:B------:R-:W-:Y:S01]  /*1650*/  UMOV UR8, 0x1 ;  /* 0x0000000100087882 */ /* 0x000fe20000000000 */
[----:B------:R-:W-:Y:S01]  /*1660*/  VOTEU.ALL UP1, P2 ;  /* 0x00000000003f7886 */ /* 0x000fe20001020000 */
[----:B------:R-:W-:Y:S01]  /*1670*/  VOTEU.ALL UP2, P2 ;  /* 0x00000000003f7886 */ /* 0x000fe20001040000 */
[----:B------:R-:W-:Y:S01]  /*1680*/  CS2R R40, SRZ ;  /* 0x0000000000287805 */ /* 0x000fe2000001ff00 */
[----:B------:R-:W-:-:S04]  /*1690*/  @!UP0 UIADD3 UR10, -UR8, 0x100000, URZ ;  /* 0x00100000080a8890 */ /* 0x000fc8000fffe13f */
[----:B------:R-:W-:Y:S02]  /*16a0*/  @!UP0 USHF.L.U32 UR11, UR10, 0xb, URZ ;  /* 0x0000000b0a0b8899 */ /* 0x000fe4000800063f */
[----:B------:R-:W-:Y:S01]  /*16b0*/  @!UP0 USHF.L.U32 UR10, UR10, 0x1, URZ ;  /* 0x000000010a0a8899 */ /* 0x000fe2000800063f */
        /* <DEDUP_REMOVED lines=9> */
[----:B------:R-:W-:Y:S01]  /*1750*/  VOTEU.ALL UP0, P2 ;  /* 0x00000000003f7886 */ /* 0x000fe20001000000 */
[----:B------:R-:W-:Y:S02]  /*1760*/  CS2R R48, SRZ ;  /* 0x0000000000307805 */ /* 0x000fe4000001ff00 */
[----:B------:R-:W-:Y:S02]  /*1770*/  CS2R R50, SRZ ;  /* 0x0000000000327805 */ /* 0x000fe4000001ff00 */
[----:B------:R-:W-:Y:S02]  /*1780*/  CS2R R52, SRZ ;  /* 0x0000000000347805 */ /* 0x000fe4000001ff00 */
[----:B------:R-:W-:Y:S01]  /*1790*/  CS2R R54, SRZ ;  /* 0x0000000000367805 */ /* 0x000fe2000001ff00 */
[----:B------:R-:W3:Y:S02]  /*17a0*/  FENCE.VIEW.ASYNC.S ;  /* 0x00000000000073c6 */ /* 0x000ee40000000000 */
[----:B---3--:R3:W4:Y:S02]  /*17b0*/  @!UP0 SYNCS.EXCH.64 URZ, [UR40+0x3c000], UR10 ;  /* 0x03c0000a283f85b2 */ /* 0x0087240008000100 */
[----:B----4-:R-:W-:Y:S01]  /*17c0*/  BAR.SYNC.DEFER_BLOCKING 0x0 ;  /* 0x0000000000007b1d */ /* 0x010fe20000010000 */
[----:B---3--:R-:W-:-:S05]  /*17d0*/  USHF.L.U32 UR11, UR58, 0x8, URZ ;  /* 0x000000083a0b7899 */ /* 0x008fca000800063f */
[----:B------:R3:W4:Y:S02]  /*17e0*/  @!UP1 SYNCS.EXCH.64 URZ, [UR40+0x3c008], UR12 ;  /* 0x03c0080c283f95b2 */ /* 0x0007240008000100 */
[----:B----4-:R-:W-:Y:S06]  /*17f0*/  BAR.SYNC.DEFER_BLOCKING 0x0 ;  /* 0x0000000000007b1d */ /* 0x010fec0000010000 */
[----:B------:R3:W4:Y:S01]  /*1800*/  @!UP2 SYNCS.EXCH.64 URZ, [UR40+0x3c010], UR8 ;  /* 0x03c01008283fa5b2 */ /* 0x0007220008000100 */
[----:B------:R-:W-:Y:S05]  /*1810*/  @!P1 BRA `(.L_x_47) ;  /* 0x0000000c00209947 */ /* 0x000fea0003800000 */
[----:B-1----:R-:W-:Y:S02]  /*1820*/  SHF.R.U32.HI R3, RZ, 0x5, R0 ;  /* 0x00000005ff037819 */ /* 0x002fe40000011600 */
[----:B------:R-:W-:Y:S02]  /*1830*/  CS2R R120, SRZ ;  /* 0x0000000000787805 */ /* 0x000fe4000001ff00 */
[----:B------:R-:W-:Y:S02]  /*1840*/  CS2R R122, SRZ ;  /* 0x00000000007a7805 */ /* 0x000fe4000001ff00 */
[----:B------:R-:W-:Y:S02]  /*1850*/  CS2R R124, SRZ ;  /* 0x00000000007c7805 */ /* 0x000fe4000001ff00 */
[----:B------:R-:W-:Y:S02]  /*1860*/  R2UR UR42, R3 ;  /* 0x00000000032a72ca */ /* 0x000fe400000e0000 */
        /* <DEDUP_REMOVED lines=60> */
[----:B------:R-:W-:Y:S01]  /*1c30*/  CS2R R54, SRZ ;  /* 0x0000000000367805 */ /* 0x000fe2000001ff00 */
[----:B------:R-:W-:Y:S01]  /*1c40*/  UMOV UR41, URZ ;  /* 0x0000003f00297c82 */ /* 0x000fe20008000000 */
[----:B------:R-:W-:-:S05]  /*1c50*/  UMOV UR15, URZ ;  /* 0x0000003f000f7c82 */ /* 0x000fca0008000000 */
.L_x_49:
[----:B----4-:R-:W-:Y:S01]  /*1c60*/  BAR.SYNC.DEFER_BLOCKING 0x0 ;  /* 0x0000000000007b1d */ /* 0x010fe20000010000 */
[----:B------:R-:W-:Y:S01]  /*1c70*/  ULEA UR21, UR41, UR40, 0x3 ;  /* 0x0000002829157291 */ /* 0x000fe2000f8e183f */
[----:B------:R-:W-:Y:S01]  /*1c80*/  @!P2 IMAD.MOV.U32 R4, RZ, RZ, 0x14000 ;  /* 0x00014000ff04a424 */ /* 0x000fe200078e00ff */
[----:B------:R-:W-:Y:S01]  /*1c90*/  ELECT P0, URZ, PT ;  /* 0x00000000003f782f */ /* 0x000fe20003800000 */
[----:B------:R-:W-:Y:S01]  /*1ca0*/  IMAD.U32 R3, RZ, RZ, UR59 ;  /* 0x0000003bff037e24 */ /* 0x000fe2000f8e00ff */
[----:B------:R-:W-:Y:S02]  /*1cb0*/  ULEA UR20, UR41, UR40, 0x10 ;  /* 0x0000002829147291 */ /* 0x000fe4000f8e803f */
[----:B------:R-:W-:Y:S01]  /*1cc0*/  ISETP.LT.U32.AND P0, PT, R2, 0x40, P0 ;  /* 0x000000400200780c */ /* 0x000fe20000701070 */
[----:B------:R-:W-:Y:S01]  /*1cd0*/  ULOP3.LUT UR10, UR42, 0x1, URZ, 0xc0, !UPT ;  /* 0x000000012a0a7892 */ /* 0x000fe2000f8ec03f */
[----:B------:R-:W-:Y:S02]  /*1ce0*/  SHF.L.U32 R3, R3, 0x1f, RZ ;  /* 0x0000001f03037819 */ /* 0x000fe400000006ff */
[----:B------:R-:W-:Y:S01]  /*1cf0*/  ELECT P1, URZ, PT ;  /* 0x00000000003f782f */ /* 0x000fe20003820000 */
[----:B---3--:R-:W-:-:S02]  /*1d00*/  ULEA UR8, UR10, UR20, 0xf ;  /* 0x000000140a087291 */ /* 0x008fc4000f8e783f */
[----:B------:R-:W-:Y:S01]  /*1d10*/  ULEA UR10, UR10, UR15, 0x6 ;  /* 0x0000000f0a0a7291 */ /* 0x000fe2000f8e303f */
[----:B------:R-:W-:Y:S01]  /*1d20*/  ISETP.LT.U32.AND P1, PT, R2, 0x20, P1 ;  /* 0x000000200200780c */ /* 0x000fe20000f21070 */
[----:B------:R-:W-:Y:S02]  /*1d30*/  ULEA UR12, UR41, UR40, 0xe ;  /* 0x00000028290c7291 */ /* 0x000fe4000f8e703f */
[----:B------:R-:W-:Y:S02]  /*1d40*/  USHF.R.U32.HI UR36, URZ, 0x4, UR20 ;  /* 0x000000043f247899 */ /* 0x000fe40008011614 */
[----:B------:R-:W-:Y:S01]  /*1d50*/  VOTEU.ANY UP0, P0 ;  /* 0x00000000003f7886 */ /* 0x000fe20000000100 */
[----:B------:R-:W-:Y:S01]  /*1d60*/  VOTEU.ANY UP2, P0 ;  /* 0x00000000003f7886 */ /* 0x000fe20000040100 */
[----:B------:R-:W-:Y:S01]  /*1d70*/  UIADD3 UR12, UR12, 0x30000, URZ ;  /* 0x000300000c0c7890 */ /* 0x000fe2000fffe03f */
[----:B------:R1:W-:Y:S01]  /*1d80*/  @!P2 SYNCS.ARRIVE.TRANS64 RZ, [UR21+0x3c000], R4 ;  /* 0x03c00004ffffa9a7 */ /* 0x0003e20008000015 */
[----:B------:R3:W-:Y:S06]  /*1d90*/  MEMBAR.ALL.CTA ;  /* 0x0000000000007992 */ /* 0x0007ec0000008000 */
[----:B---3--:R-:W3:Y:S01]  /*1da0*/  FENCE.VIEW.ASYNC.S ;  /* 0x00000000000073c6 */ /* 0x008ee20000000000 */
[----:B------:R-:W-:Y:S01]  /*1db0*/  @UP0 UIADD3 UR9, UR21, 0x3c000, URZ ;  /* 0x0003c00015090890 */ /* 0x000fe2000fffe03f */
[----:B------:R-:W-:Y:S01]  /*1dc0*/  @UP0 UMOV UR16, UR4 ;  /* 0x0000000400100c82 */ /* 0x000fe20008000000 */
[----:B------:R-:W-:Y:S01]  /*1dd0*/  @UP0 UMOV UR17, UR5 ;  /* 0x0000000500110c82 */ /* 0x000fe20008000000 */
[----:B---3--:R-:W-:Y:S01]  /*1de0*/  VOTEU.ANY UP1, P1 ;  /* 0x00000000003f7886 */ /* 0x008fe20000820100 */
[----:B------:R-:W-:Y:S01]  /*1df0*/  VOTEU.ANY UP3, P1 ;  /* 0x00000000003f7886 */ /* 0x000fe20000860100 */
[----:B------:R-:W-:-:S02]  /*1e00*/  USHF.R.U32.HI UR38, URZ, 0x4, UR12 ;  /* 0x000000043f267899 */ /* 0x000fc4000801160c */
[----:B------:R-:W-:Y:S02]  /*1e10*/  USGXT.U32 UR36, UR36, 0xe ;  /* 0x0000000e2424789a */ /* 0x000fe40008000000 */
[----:B------:R-:W-:Y:S01]  /*1e20*/  @UP1 UIADD3 UR13, UR21, 0x3c000, URZ ;  /* 0x0003c000150d1890 */ /* 0x000fe2000fffe03f */
[----:B------:R-:W-:Y:S01]  /*1e30*/  @UP1 UMOV UR18, UR6 ;  /* 0x0000000600121c82 */ /* 0x000fe20008000000 */
[----:B------:R-:W-:Y:S01]  /*1e40*/  @UP1 UMOV UR19, UR7 ;  /* 0x0000000700131c82 */ /* 0x000fe20008000000 */
[----:B------:R-:W-:Y:S01]  /*1e50*/  USGXT.U32 UR38, UR38, 0xe ;  /* 0x0000000e2626789a */ /* 0x000fe20008000000 */
[----:B------:R-:W-:Y:S01]  /*1e60*/  UMOV UR37, 0x40000040 ;  /* 0x4000004000257882 */ /* 0x000fe20000000000 */
[----:B------:R-:W-:Y:S01]  /*1e70*/  UMOV UR39, 0x40000040 ;  /* 0x4000004000277882 */ /* 0x000fe20000000000 */
[----:B------:R-:W-:Y:S06]  /*1e80*/  BAR.SYNC.DEFER_BLOCKING 0x0 ;  /* 0x0000000000007b1d */ /* 0x000fec0000010000 */
[----:B------:R1:W-:Y:S02]  /*1e90*/  @UP2 UTMALDG.2D [UR8], [UR16] ;  /* 0x00000008100025b4 */ /* 0x0003e40008008000 */
[----:B------:R-:W-:Y:S06]  /*1ea0*/  BAR.SYNC.DEFER_BLOCKING 0x0 ;  /* 0x0000000000007b1d */ /* 0x000fec0000010000 */
[----:B------:R1:W-:Y:S02]  /*1eb0*/  @UP3 UTMALDG.2D [UR12], [UR18] ;  /* 0x0000000c120035b4 */ /* 0x0003e40008008000 */
[----:B------:R-:W-:Y:S06]  /*1ec0*/  BAR.SYNC.DEFER_BLOCKING 0x0 ;  /* 0x0000000000007b1d */ /* 0x000fec0000010000 */
[----:B------:R-:W3:Y:S02]  /*1ed0*/  SYNCS.PHASECHK.TRANS64.TRYWAIT P0, [UR21+0x3c000], R3 ;  /* 0x03c00003ff0075a7 */ /* 0x000ee40008000155 */
[----:B-1-3--:R-:W-:Y:S05]  /*1ee0*/  @!P0 BRA `(.L_x_48) ;  /* 0x0000000c00408947 */ /* 0x00afea0003800000 */
.L_x_50:
[----:B------:R-:W-:Y:S02]  /*1ef0*/  WARPGROUP.DEPBAR.LE gsb0, 0x0 ;  /* 0x00008000000079c5 */ /* 0x000fe40000010000 */
[----:B------:R-:W-:Y:S01]  /*1f00*/  WARPGROUP.ARRIVE ;  /* 0x00000000000079c5 */ /* 0x000fe20000000000 */
[----:B------:R-:W-:Y:S01]  /*1f10*/  UIADD3 UR44, UP0, UR36, 0x2, URZ ;  /* 0x00000002242c7890 */ /* 0x000fe2000ff1e03f */
[----:B------:R-:W1:Y:S01]  /*1f20*/  LDC R3, c[0x0][0x230] ;  /* 0x00008c00ff037b82 */ /* 0x000e620000000800 */
[----:B------:R-:W-:Y:S01]  /*1f30*/  UIADD3 UR46, UP1, UR38, 0x80, URZ ;  /* 0x00000080262e7890 */ /* 0x000fe2000ff3e03f */
[----:B------:R-:W-:Y:S02]  /*1f40*/  UMOV UR8, URZ ;  /* 0x0000003f00087c82 */ /* 0x000fe40008000000 */
[----:B------:R-:W-:Y:S01]  /*1f50*/  HGMMA.64x64x16.F32.BF16 R120, gdesc[UR36].tnspB, R120 ;  /* 0x40e00000247879f0 */ /* 0x000fe20008701878 */
[----:B------:R-:W-:Y:S01]  /*1f60*/  UMOV UR9, URZ ;  /* 0x0000003f00097c82 */ /* 0x000fe20008000000 */
[----:B------:R-:W-:-:S02]  /*1f70*/  UIADD3.X UR45, UR8, 0x40000040, URZ, UP0, !UPT ;  /* 0x40000040082d7890 */ /* 0x000fc400087fe43f */
[----:B------:R-:W-:Y:S02]  /*1f80*/  UIADD3.X UR47, UR9, 0x40000040, URZ, UP1, !UPT ;  /* 0x40000040092f7890 */ /* 0x000fe40008ffe43f */
[----:B------:R-:W-:Y:S02]  /*1f90*/  UIADD3.64 UR32, UR44, 0x2, URZ ;  /* 0x000000022c207897 */ /* 0x000fe4000fffe03f */
[----:B------:R-:W-:Y:S02]  /*1fa0*/  UIADD3.64 UR34, UR46, 0x80, URZ ;  /* 0x000000802e227897 */ /* 0x000fe4000fffe03f */
[----:B------:R-:W-:Y:S02]  /*1fb0*/  UIADD3.64 UR28, UR44, 0x4, URZ ;  /* 0x000000042c1c7897 */ /* 0x000fe4000fffe03f */
[----:B------:R-:W-:Y:S02]  /*1fc0*/  UIADD3.64 UR30, UR46, 0x100, URZ ;  /* 0x000001002e1e7897 */ /* 0x000fe4000fffe03f */
[----:B------:R-:W-:-:S02]  /*1fd0*/  UIADD3.64 UR24, UR44, 0x7fe, URZ ;  /* 0x000007fe2c187897 */ /* 0x000fc4000fffe03f */
[----:B------:R-:W-:Y:S02]  /*1fe0*/  UIADD3.64 UR26, UR46, 0x180, URZ ;  /* 0x000001802e1a7897 */ /* 0x000fe4000fffe03f */
[----:B------:R-:W-:Y:S02]  /*1ff0*/  UIADD3.64 UR20, UR44, 0x800, URZ ;  /* 0x000008002c147897 */ /* 0x000fe4000fffe03f */
[----:B------:R-:W-:Y:S02]  /*2000*/  UIADD3.64 UR22, UR46, 0x200, URZ ;  /* 0x000002002e167897 */ /* 0x000fe4000fffe03f */
[----:B------:R-:W-:Y:S02]  /*2010*/  UIADD3.64 UR16, UR44, 0x802, URZ ;  /* 0x000008022c107897 */ /* 0x000fe4000fffe03f */
[----:B------:R-:W-:Y:S02]  /*2020*/  UIADD3.64 UR18, UR46, 0x280, URZ ;  /* 0x000002802e127897 */ /* 0x000fe4000fffe03f */
[----:B------:R-:W-:-:S02]  /*2030*/  UIADD3.64 UR48, UR44, 0x804, URZ ;  /* 0x000008042c307897 */ /* 0x000fc4000fffe03f */
[----:B------:R-:W-:Y:S02]  /*2040*/  UIADD3.64 UR50, UR46, 0x300, URZ ;  /* 0x000003002e327897 */ /* 0x000fe4000fffe03f */
[----:B------:R-:W-:Y:S02]  /*2050*/  UIADD3.64 UR36, UR44, 0x1fe, URZ ;  /* 0x000001fe2c247897 */ /* 0x000fe4000fffe03f */
[----:B------:R-:W-:Y:S01]  /*2060*/  UIADD3.64 UR52, UR44, 0x200, URZ ;  /* 0x000002002c347897 */ /* 0x000fe2000fffe03f */
[----:B------:R-:W-:Y:S01]  /*2070*/  UMOV UR54, UR46 ;  /* 0x0000002e00367c82 */ /* 0x000fe20008000000 */
[----:B------:R-:W-:Y:S01]  /*2080*/  UMOV UR55, UR47 ;  /* 0x0000002f00377c82 */ /* 0x000fe20008000000 */
[----:B------:R-:W-:Y:S02]  /*2090*/  UIADD3 UR15, UR15, 0x80, URZ ;  /* 0x000000800f0f7890 */ /* 0x000fe4000fffe03f */
[----:B------:R-:W-:-:S04]  /*20a0*/  UIADD3 UR41, UR41, 0x1, URZ ;  /* 0x0000000129297890 */ /* 0x000fc8000fffe03f */
[----:B-1----:R-:W-:Y:S01]  /*20b0*/  ISETP.LE.AND P0, PT, R3, UR15, PT ;  /* 0x0000000f03007c0c */ /* 0x002fe2000bf03270 */
[----:B------:R-:W-:-:S04]  /*20c0*/  UISETP.NE.U32.AND UP0, UPT, UR41, 0x3, UPT ;  /* 0x000000032900788c */ /* 0x000fc8000bf05070 */
[----:B------:R-:W-:Y:S02]  /*20d0*/  USEL UR8, URZ, 0x1, UP0 ;  /* 0x000000013f087887 */ /* 0x000fe40008000000 */
[----:B------:R-:W-:Y:S02]  /*20e0*/  USEL UR41, UR41, URZ, UP0 ;  /* 0x0000003f29297287 */ /* 0x000fe40008000000 */
[----:B------:R-:W-:Y:S01]  /*20f0*/  ULOP3.LUT UR59, UR59, UR8, URZ, 0x3c, !UPT ;  /* 0x000000083b3b7292 */ /* 0x000fe2000f8e3c3f */
[----:B------:R-:W-:Y:S04]  /*2100*/  HGMMA.64x64x16.F32.BF16 R120, gdesc[UR44].tnspB, R120 ;  /* 0x40e000002c7879f0 */ /* 0x000fe80008701878 */
[----:B------:R-:W-:Y:S01]  /*2110*/  HGMMA.64x64x16.F32.BF16 R120, gdesc[UR32].tnspB, R120 ;  /* 0x40e00000207879f0 */ /* 0x000fe20008701878 */
[----:B------:R-:W-:-:S03]  /*2120*/  UIADD3.64 UR32, UR44, 0x202, URZ ;  /* 0x000002022c207897 */ /* 0x000fc6000fffe03f */
        /* <DEDUP_REMOVED lines=13> */
[----:B------:R-:W-:Y:S01]  /*2200*/  UIADD3.64 UR52, UR44, 0x400, URZ ;  /* 0x000004002c347897 */ /* 0x000fe2000fffe03f */
[----:B------:R-:W-:Y:S01]  /*2210*/  UMOV UR54, UR46 ;  /* 0x0000002e00367c82 */ /* 0x000fe20008000000 */
[----:B------:R-:W-:Y:S01]  /*2220*/  UMOV UR55, UR47 ;  /* 0x0000002f00377c82 */ /* 0x000fe20008000000 */
        /* <DEDUP_REMOVED lines=30> */
[----:B------:R-:W-:-:S07]  /*2410*/  UMOV UR39, UR47 ;  /* 0x0000002f00277c82 */ /* 0x000fce0008000000 */
[----:B------:R-:W-:Y:S04]  /*2420*/  HGMMA.64x64x16.F32.BF16 R24, gdesc[UR36].tnspB, R24 ;  /* 0x40e00000241879f0 */ /* 0x000fe80008701818 */
[----:B------:R-:W-:Y:S04]  /*2430*/  HGMMA.64x64x16.F32.BF16 R24, gdesc[UR32].tnspB, R24 ;  /* 0x40e00000201879f0 */ /* 0x000fe80008701818 */
[----:B------:R-:W-:Y:S04]  /*2440*/  HGMMA.64x64x16.F32.BF16 R24, gdesc[UR28].tnspB, R24 ;  /* 0x40e000001c1879f0 */ /* 0x000fe80008701818 */
[----:B------:R-:W-:Y:S04]  /*2450*/  HGMMA.64x64x16.F32.BF16 R24, gdesc[UR24].tnspB, R24 ;  /* 0x40e00000181879f0 */ /* 0x000fe80008701818 */
[----:B------:R-:W-:Y:S04]  /*2460*/  HGMMA.64x64x16.F32.BF16 R24, gdesc[UR20].tnspB, R24 ;  /* 0x40e00000141879f0 */ /* 0x000fe80008701818 */
[----:B------:R-:W-:Y:S04]  /*2470*/  HGMMA.64x64x16.F32.BF16 R24, gdesc[UR16].tnspB, R24 ;  /* 0x40e00000101879f0 */ /* 0x000fe80008701818 */
[----:B------:R-:W-:Y:S01]  /*2480*/  HGMMA.64x64x16.F32.BF16 R24, gdesc[UR48].tnspB, R24, gsb0 ;  /* 0x40e00000301879f0 */ /* 0x000fe20008001818 */
[----:B------:R-:W-:Y:S05]  /*2490*/  @!P0 BRA `(.L_x_49) ;  /* 0xfffffff400f08947 */ /* 0x000fea000383ffff */
.L_x_47:
[----:B------:R-:W-:Y:S02]  /*24a0*/  WARPGROUP.DEPBAR.LE gsb0, 0x0 ;  /* 0x00008000000079c5 */ /* 0x000fe40000010000 */
[----:B----4-:R-:W-:Y:S01]  /*24b0*/  BAR.SYNC.DEFER_BLOCKING 0x0 ;  /* 0x0000000000007b1d */ /* 0x010fe20000010000 */
[C---:B-1----:R-:W-:Y:S01]  /*24c0*/  IMAD.SHL.U32 R3, R0.reuse, 0x80, RZ ;  /* 0x0000008000037824 */ /* 0x042fe200078e00ff */
[----:B------:R-:W-:Y:S01]  /*24d0*/  ELECT P0, URZ, PT ;  /* 0x00000000003f782f */ /* 0x000fe20003800000 */
[----:B------:R-:W-:Y:S01]  /*24e0*/  IMAD.SHL.U32 R4, R0, 0x10, RZ ;  /* 0x0000001000047824 */ /* 0x000fe200078e00ff */
[----:B------:R-:W-:Y:S02]  /*24f0*/  F2FP.BF16.F32.PACK_AB R120, R121, R120 ;  /* 0x000000787978723e */ /* 0x000fe400000010ff */
[----:B------:R-:W-:Y:S01]  /*2500*/  LOP3.LUT R3, R3, 0x780, RZ, 0xc0, !PT ;  /* 0x0000078003037812 */ /* 0x000fe200078ec0ff */
[----:B------:R-:W-:Y:S01]  /*2510*/  UMOV UR41, UR14 ;  /* 0x0000000e00297c82 */ /* 0x000fe20008000000 */
[----:B------:R-:W-:Y:S01]  /*2520*/  F2FP.BF16.F32.PACK_AB R121, R123, R122 ;  /* 0x0000007a7b79723e */ /* 0x000fe200000010ff */
[----:B------:R-:W-:Y:S01]  /*2530*/  UMOV UR42, UR11 ;  /* 0x0000000b002a7c82 */ /* 0x000fe20008000000 */
[----:B------:R-:W-:-:S02]  /*2540*/  LOP3.LUT R3, R3, 0x70, R4, 0xf8, !PT ;  /* 0x0000007003037812 */ /* 0x000fc400078ef804 */
[----:B------:R-:W-:Y:S02]  /*2550*/  F2FP.BF16.F32.PACK_AB R88, R89, R88 ;  /* 0x000000585958723e */ /* 0x000fe400000010ff */
[----:B------:R-:W-:Y:S01]  /*2560*/  LOP3.LUT R3, R3, 0x10, R0, 0x78, !PT ;  /* 0x0000001003037812 */ /* 0x000fe200078e7800 */
[----:B------:R-:W-:Y:S01]  /*2570*/  IMAD.SHL.U32 R0, R0, 0x40, RZ ;  /* 0x0000004000007824 */ /* 0x000fe200078e00ff */
[----:B------:R-:W-:Y:S02]  /*2580*/  ISETP.LT.U32.AND P0, PT, R2, 0x20, P0 ;  /* 0x000000200200780c */ /* 0x000fe40000701070 */
[----:B------:R-:W-:Y:S02]  /*2590*/  F2FP.BF16.F32.PACK_AB R122, R125, R124 ;  /* 0x0000007c7d7a723e */ /* 0x000fe400000010ff */
[----:B------:R-:W-:Y:S02]  /*25a0*/  LOP3.LUT R0, R3, 0x1800, R0, 0xf8, !PT ;  /* 0x0000180003007812 */ /* 0x000fe400078ef800 */
[----:B------:R-:W-:Y:S01]  /*25b0*/  F2FP.BF16.F32.PACK_AB R123, R127, R126 ;  /* 0x0000007e7f7b723e */ /* 0x000fe200000010ff */
[----:B------:R-:W1:Y:S02]  /*25c0*/  @!P2 SYNCS.CCTL.IV [UR40+0x3c000] ;  /* 0x03c00000ff00a9b1 */ /* 0x000e640008000028 */
[----:B-1----:R-:W-:Y:S01]  /*25d0*/  BAR.SYNC.DEFER_BLOCKING 0x0 ;  /* 0x0000000000007b1d */ /* 0x002fe20000010000 */
[C---:B------:R-:W-:Y:S01]  /*25e0*/  LOP3.LUT R3, R0.reuse, 0x20, RZ, 0x3c, !PT ;  /* 0x0000002000037812 */ /* 0x040fe200078e3cff */
[----:B------:R-:W-:Y:S01]  /*25f0*/  VIADD R2, R0, UR40 ;  /* 0x0000002800027c36 */ /* 0x000fe20008000000 */
[----:B------:R-:W-:-:S02]  /*2600*/  F2FP.BF16.F32.PACK_AB R89, R91, R90 ;  /* 0x0000005a5b59723e */ /* 0x000fc400000010ff */
[----:B------:R-:W-:Y:S01]  /*2610*/  F2FP.BF16.F32.PACK_AB R56, R57, R56 ;  /* 0x000000383938723e */ /* 0x000fe200000010ff */
[----:B------:R-:W-:Y:S01]  /*2620*/  VIADD R3, R3, UR40 ;  /* 0x0000002803037c36 */ /* 0x000fe20008000000 */
[----:B------:R-:W-:Y:S01]  /*2630*/  F2FP.BF16.F32.PACK_AB R90, R93, R92 ;  /* 0x0000005c5d5a723e */ /* 0x000fe200000010ff */
[----:B------:R-:W-:Y:S01]  /*2640*/  VOTEU.ANY UP0, P0 ;  /* 0x00000000003f7886 */ /* 0x000fe20000000100 */
[----:B------:R-:W-:Y:S01]  /*2650*/  F2FP.BF16.F32.PACK_AB R91, R95, R94 ;  /* 0x0000005e5f5b723e */ /* 0x000fe200000010ff */
[----:B------:R-:W-:Y:S01]  /*2660*/  VOTEU.ANY UP1, P0 ;  /* 0x00000000003f7886 */ /* 0x000fe20000020100 */
[----:B------:R-:W-:Y:S02]  /*2670*/  F2FP.BF16.F32.PACK_AB R57, R59, R58 ;  /* 0x0000003a3b39723e */ /* 0x000fe400000010ff */
[----:B------:R-:W-:Y:S01]  /*2680*/  F2FP.BF16.F32.PACK_AB R24, R25, R24 ;  /* 0x000000181918723e */ /* 0x000fe200000010ff */
[----:B---3--:R-:W-:Y:S01]  /*2690*/  @UP0 UMOV UR8, UR56 ;  /* 0x0000003800080c82 */ /* 0x008fe20008000000 */
[----:B------:R-:W-:Y:S01]  /*26a0*/  F2FP.BF16.F32.PACK_AB R128, R129, R128 ;  /* 0x000000808180723e */ /* 0x000fe200000010ff */
[----:B------:R-:W-:Y:S01]  /*26b0*/  @UP0 UMOV UR9, UR43 ;  /* 0x0000002b00090c82 */ /* 0x000fe20008000000 */
[----:B------:R-:W-:-:S02]  /*26c0*/  F2FP.BF16.F32.PACK_AB R58, R61, R60 ;  /* 0x0000003c3d3a723e */ /* 0x000fc400000010ff */
[----:B------:R-:W-:Y:S02]  /*26d0*/  F2FP.BF16.F32.PACK_AB R59, R63, R62 ;  /* 0x0000003e3f3b723e */ /* 0x000fe400000010ff */
[----:B------:R-:W-:Y:S02]  /*26e0*/  F2FP.BF16.F32.PACK_AB R25, R27, R26 ;  /* 0x0000001a1b19723e */ /* 0x000fe400000010ff */
[----:B------:R-:W-:Y:S01]  /*26f0*/  F2FP.BF16.F32.PACK_AB R129, R131, R130 ;  /* 0x000000828381723e */ /* 0x000fe200000010ff */
[----:B------:R-:W1:Y:S02]  /*2700*/  @!P2 SYNCS.CCTL.IV [UR40+0x3c008] ;  /* 0x03c00800ff00a9b1 */ /* 0x000e640008000028 */
[----:B-1----:R-:W-:Y:S01]  /*2710*/  BAR.SYNC.DEFER_BLOCKING 0x0 ;  /* 0x0000000000007b1d */ /* 0x002fe20000010000 */
[----:B------:R-:W-:Y:S02]  /*2720*/  F2FP.BF16.F32.PACK_AB R96, R97, R96 ;  /* 0x000000606160723e */ /* 0x000fe400000010ff */
[----:B------:R-:W-:-:S02]  /*2730*/  F2FP.BF16.F32.PACK_AB R26, R29, R28 ;  /* 0x0000001c1d1a723e */ /* 0x000fc400000010ff */
[----:B------:R-:W-:Y:S02]  /*2740*/  F2FP.BF16.F32.PACK_AB R27, R31, R30 ;  /* 0x0000001e1f1b723e */ /* 0x000fe400000010ff */
[----:B------:R-:W-:Y:S02]  /*2750*/  LOP3.LUT R4, R0, 0x40, RZ, 0x3c, !PT ;  /* 0x0000004000047812 */ /* 0x000fe400078e3cff */
[----:B------:R-:W-:Y:S02]  /*2760*/  F2FP.BF16.F32.PACK_AB R130, R133, R132 ;  /* 0x000000848582723e */ /* 0x000fe400000010ff */
[----:B------:R-:W-:Y:S01]  /*2770*/  F2FP.BF16.F32.PACK_AB R131, R135, R134 ;  /* 0x000000868783723e */ /* 0x000fe200000010ff */
[----:B------:R-:W-:Y:S01]  /*2780*/  VIADD R4, R4, UR40 ;  /* 0x0000002804047c36 */ /* 0x000fe20008000000 */
[----:B------:R-:W-:Y:S02]  /*2790*/  F2FP.BF16.F32.PACK_AB R97, R99, R98 ;  /* 0x000000626361723e */ /* 0x000fe400000010ff */
[----:B------:R-:W-:-:S02]  /*27a0*/  F2FP.BF16.F32.PACK_AB R64, R65, R64 ;  /* 0x000000404140723e */ /* 0x000fc400000010ff */
[----:B------:R-:W-:Y:S02]  /*27b0*/  F2FP.BF16.F32.PACK_AB R98, R101, R100 ;  /* 0x000000646562723e */ /* 0x000fe400000010ff */
[----:B------:R-:W-:Y:S02]  /*27c0*/  F2FP.BF16.F32.PACK_AB R99, R103, R102 ;  /* 0x000000666763723e */ /* 0x000fe400000010ff */
[----:B------:R-:W-:Y:S02]  /*27d0*/  F2FP.BF16.F32.PACK_AB R65, R67, R66 ;  /* 0x000000424341723e */ /* 0x000fe400000010ff */
[----:B------:R-:W-:Y:S01]  /*27e0*/  F2FP.BF16.F32.PACK_AB R32, R33, R32 ;  /* 0x000000202120723e */ /* 0x000fe200000010ff */
[----:B------:R-:W1:Y:S02]  /*27f0*/  @!P2 SYNCS.CCTL.IV [UR40+0x3c010] ;  /* 0x03c01000ff00a9b1 */ /* 0x000e640008000028 */
[----:B-1----:R-:W-:Y:S01]  /*2800*/  STSM.16.M88.4 [R2], R120 ;  /* 0x0000007802007844 */ /* 0x002fe20000000200 */
[----:B------:R-:W-:-:S02]  /*2810*/  F2FP.BF16.F32.PACK_AB R136, R137, R136 ;  /* 0x000000888988723e */ /* 0x000fc400000010ff */
[----:B------:R-:W-:Y:S01]  /*2820*/  F2FP.BF16.F32.PACK_AB R66, R69, R68 ;  /* 0x000000444542723e */ /* 0x000fe200000010ff */
[----:B------:R-:W-:Y:S01]  /*2830*/  STSM.16.M88.4 [R2+0x2000], R88 ;  /* 0x0020005802007844 */ /* 0x000fe20000000200 */
[----:B------:R-:W-:Y:S02]  /*2840*/  F2FP.BF16.F32.PACK_AB R67, R71, R70 ;  /* 0x000000464743723e */ /* 0x000fe400000010ff */
[----:B------:R-:W-:Y:S01]  /*2850*/  F2FP.BF16.F32.PACK_AB R33, R35, R34 ;  /* 0x000000222321723e */ /* 0x000fe200000010ff */
[----:B------:R-:W-:Y:S01]  /*2860*/  STSM.16.M88.4 [R2+0x4000], R56 ;  /* 0x0040003802007844 */ /* 0x000fe20000000200 */
[----:B------:R-:W-:Y:S02]  /*2870*/  F2FP.BF16.F32.PACK_AB R137, R139, R138 ;  /* 0x0000008a8b89723e */ /* 0x000fe400000010ff */
[----:B------:R-:W-:Y:S01]  /*2880*/  F2FP.BF16.F32.PACK_AB R104, R105, R104 ;  /* 0x000000686968723e */ /* 0x000fe200000010ff */
[----:B------:R-:W-:Y:S01]  /*2890*/  STSM.16.M88.4 [R2+0x6000], R24 ;  /* 0x0060001802007844 */ /* 0x000fe20000000200 */
[----:B------:R-:W-:-:S02]  /*28a0*/  F2FP.BF16.F32.PACK_AB R34, R37, R36 ;  /* 0x000000242522723e */ /* 0x000fc400000010ff */
[----:B------:R-:W-:Y:S01]  /*28b0*/  F2FP.BF16.F32.PACK_AB R35, R39, R38 ;  /* 0x000000262723723e */ /* 0x000fe200000010ff */
[----:B------:R-:W-:Y:S01]  /*28c0*/  STSM.16.M88.4 [R3], R128 ;  /* 0x0000008003007844 */ /* 0x000fe20000000200 */
[----:B------:R-:W-:Y:S02]  /*28d0*/  LOP3.LUT R0, R0, 0x60, RZ, 0x3c, !PT ;  /* 0x0000006000007812 */ /* 0x000fe400078e3cff */
[----:B------:R-:W-:Y:S01]  /*28e0*/  F2FP.BF16.F32.PACK_AB R138, R141, R140 ;  /* 0x0000008c8d8a723e */ /* 0x000fe200000010ff */
[----:B------:R-:W-:Y:S01]  /*28f0*/  STSM.16.M88.4 [R3+0x2000], R96 ;  /* 0x0020006003007844 */ /* 0x000fe20000000200 */
[----:B------:R-:W-:Y:S01]  /*2900*/  F2FP.BF16.F32.PACK_AB R139, R143, R142 ;  /* 0x0000008e8f8b723e */ /* 0x000fe200000010ff */
[----:B------:R-:W-:Y:S01]  /*2910*/  VIADD R0, R0, UR40 ;  /* 0x0000002800007c36 */ /* 0x000fe20008000000 */
[----:B------:R-:W-:Y:S01]  /*2920*/  F2FP.BF16.F32.PACK_AB R105, R107, R106 ;  /* 0x0000006a6b69723e */ /* 0x000fe200000010ff */
[----:B------:R-:W-:Y:S01]  /*2930*/  STSM.16.M88.4 [R3+0x4000], R64 ;  /* 0x0040004003007844 */ /* 0x000fe20000000200 */
[----:B------:R-:W-:-:S02]  /*2940*/  F2FP.BF16.F32.PACK_AB R72, R73, R72 ;  /* 0x000000484948723e */ /* 0x000fc400000010ff */
[----:B------:R-:W-:Y:S01]  /*2950*/  F2FP.BF16.F32.PACK_AB R106, R109, R108 ;  /* 0x0000006c6d6a723e */ /* 0x000fe200000010ff */
[----:B------:R-:W-:Y:S01]  /*2960*/  STSM.16.M88.4 [R3+0x6000], R32 ;  /* 0x0060002003007844 */ /* 0x000fe20000000200 */
[----:B------:R-:W-:Y:S02]  /*2970*/  F2FP.BF16.F32.PACK_AB R107, R111, R110 ;  /* 0x0000006e6f6b723e */ /* 0x000fe400000010ff */
[----:B------:R-:W-:Y:S01]  /*2980*/  F2FP.BF16.F32.PACK_AB R73, R75, R74 ;  /* 0x0000004a4b49723e */ /* 0x000fe200000010ff */
[----:B------:R-:W-:Y:S01]  /*2990*/  STSM.16.M88.4 [R4], R136 ;  /* 0x0000008804007844 */ /* 0x000fe20000000200 */
[----:B------:R-:W-:Y:S02]  /*29a0*/  F2FP.BF16.F32.PACK_AB R40, R41, R40 ;  /* 0x000000282928723e */ /* 0x000fe400000010ff */
[----:B------:R-:W-:Y:S01]  /*29b0*/  F2FP.BF16.F32.PACK_AB R144, R145, R144 ;  /* 0x000000909190723e */ /* 0x000fe200000010ff */
[----:B------:R-:W-:Y:S01]  /*29c0*/  STSM.16.M88.4 [R4+0x2000], R104 ;  /* 0x0020006804007844 */ /* 0x000fe20000000200 */
[----:B------:R-:W-:-:S02]  /*29d0*/  F2FP.BF16.F32.PACK_AB R74, R77, R76 ;  /* 0x0000004c4d4a723e */ /* 0x000fc400000010ff */
[----:B------:R-:W-:Y:S02]  /*29e0*/  F2FP.BF16.F32.PACK_AB R75, R79, R78 ;  /* 0x0000004e4f4b723e */ /* 0x000fe400000010ff */
[----:B------:R-:W-:Y:S02]  /*29f0*/  F2FP.BF16.F32.PACK_AB R41, R43, R42 ;  /* 0x0000002a2b29723e */ /* 0x000fe400000010ff */
[----:B------:R-:W-:Y:S01]  /*2a00*/  F2FP.BF16.F32.PACK_AB R145, R147, R146 ;  /* 0x000000929391723e */ /* 0x000fe200000010ff */
[----:B------:R-:W-:Y:S01]  /*2a10*/  STSM.16.M88.4 [R4+0x4000], R72 ;  /* 0x0040004804007844 */ /* 0x000fe20000000200 */
[----:B------:R-:W-:Y:S02]  /*2a20*/  F2FP.BF16.F32.PACK_AB R112, R113, R112 ;  /* 0x000000707170723e */ /* 0x000fe400000010ff */
[----:B------:R-:W-:Y:S02]  /*2a30*/  F2FP.BF16.F32.PACK_AB R42, R45, R44 ;  /* 0x0000002c2d2a723e */ /* 0x000fe400000010ff */
[----:B------:R-:W-:-:S02]  /*2a40*/  F2FP.BF16.F32.PACK_AB R43, R47, R46 ;  /* 0x0000002e2f2b723e */ /* 0x000fc400000010ff */
[----:B------:R-:W-:Y:S02]  /*2a50*/  F2FP.BF16.F32.PACK_AB R146, R149, R148 ;  /* 0x000000949592723e */ /* 0x000fe400000010ff */
[----:B------:R-:W-:Y:S01]  /*2a60*/  F2FP.BF16.F32.PACK_AB R147, R151, R150 ;  /* 0x000000969793723e */ /* 0x000fe200000010ff */
[----:B------:R-:W-:Y:S01]  /*2a70*/  STSM.16.M88.4 [R4+0x6000], R40 ;  /* 0x0060002804007844 */ /* 0x000fe20000000200 */
[----:B------:R-:W-:Y:S02]  /*2a80*/  F2FP.BF16.F32.PACK_AB R113, R115, R114 ;  /* 0x000000727371723e */ /* 0x000fe400000010ff */
[----:B------:R-:W-:Y:S01]  /*2a90*/  F2FP.BF16.F32.PACK_AB R80, R81, R80 ;  /* 0x000000505150723e */ /* 0x000fe200000010ff */
[----:B------:R-:W-:Y:S01]  /*2aa0*/  STSM.16.M88.4 [R0], R144 ;  /* 0x0000009000007844 */ /* 0x000fe20000000200 */
[----:B------:R-:W-:Y:S02]  /*2ab0*/  F2FP.BF16.F32.PACK_AB R114, R117, R116 ;  /* 0x000000747572723e */ /* 0x000fe400000010ff */
[----:B------:R-:W-:-:S02]  /*2ac0*/  F2FP.BF16.F32.PACK_AB R115, R119, R118 ;  /* 0x000000767773723e */ /* 0x000fc400000010ff */
[----:B------:R-:W-:Y:S02]  /*2ad0*/  F2FP.BF16.F32.PACK_AB R81, R83, R82 ;  /* 0x000000525351723e */ /* 0x000fe400000010ff */
[----:B------:R-:W-:Y:S01]  /*2ae0*/  F2FP.BF16.F32.PACK_AB R48, R49, R48 ;  /* 0x000000303130723e */ /* 0x000fe200000010ff */
[----:B------:R-:W-:Y:S01]  /*2af0*/  STSM.16.M88.4 [R0+0x2000], R112 ;  /* 0x0020007000007844 */ /* 0x000fe20000000200 */
[----:B------:R-:W-:Y:S02]  /*2b00*/  F2FP.BF16.F32.PACK_AB R82, R85, R84 ;  /* 0x000000545552723e */ /* 0x000fe400000010ff */
[----:B------:R-:W-:Y:S02]  /*2b10*/  F2FP.BF16.F32.PACK_AB R83, R87, R86 ;  /* 0x000000565753723e */ /* 0x000fe400000010ff */
[----:B------:R-:W-:Y:S02]  /*2b20*/  F2FP.BF16.F32.PACK_AB R49, R51, R50 ;  /* 0x000000323331723e */ /* 0x000fe400000010ff */
[----:B------:R-:W-:Y:S01]  /*2b30*/  F2FP.BF16.F32.PACK_AB R50, R53, R52 ;  /* 0x000000343532723e */ /* 0x000fe200000010ff */
[----:B------:R-:W-:Y:S01]  /*2b40*/  STSM.16.M88.4 [R0+0x4000], R80 ;  /* 0x0040005000007844 */ /* 0x000fe20000000200 */
[----:B------:R-:W-:-:S05]  /*2b50*/  F2FP.BF16.F32.PACK_AB R51, R55, R54 ;  /* 0x000000363733723e */ /* 0x000fca00000010ff */
[----:B------:R-:W-:Y:S01]  /*2b60*/  STSM.16.M88.4 [R0+0x6000], R48 ;  /* 0x0060003000007844 */ /* 0x000fe20000000200 */
[----:B------:R1:W-:Y:S06]  /*2b70*/  MEMBAR.ALL.CTA ;  /* 0x0000000000007992 */ /* 0x0003ec0000008000 */
[----:B-1----:R-:W1:Y:S02]  /*2b80*/  FENCE.VIEW.ASYNC.S ;  /* 0x00000000000073c6 */ /* 0x002e640000000000 */
[----:B-1----:R-:W-:Y:S06]  /*2b90*/  BAR.SYNC.DEFER_BLOCKING 0x0 ;  /* 0x0000000000007b1d */ /* 0x002fec0000010000 */
[----:B------:R1:W-:Y:S01]  /*2ba0*/  @UP1 UTMASTG.2D [UR40], [UR8] ;  /* 0x00000028080013b5 */ /* 0x0003e20008008000 */
[----:B------:R0:W-:Y:S01]  /*2bb0*/  UTMACMDFLUSH ;  /* 0x00000000000079b7 */ /* 0x0001e20000000000 */
[----:B------:R-:W-:-:S04]  /*2bc0*/  DEPBAR.LE SB0, 0x0 ;  /* 0x000080000000791a */ /* 0x000fc80000000000 */
[----:B------:R-:W-:Y:S06]  /*2bd0*/  BAR.SYNC.DEFER_BLOCKING 0x0 ;  /* 0x0000000000007b1d */ /* 0x000fec0000010000 */
[----:B-1----:R-:W-:Y:S05]  /*2be0*/  EXIT ;  /* 0x000000000000794d */ /* 0x002fea0003800000 */
.L_x_48:
[----:B------:R-:W1:Y:S02]  /*2bf0*/  SYNCS.PHASECHK.TRANS64.TRYWAIT P0, [UR21+0x3c000], R3 ;  /* 0x03c00003ff0075a7 */ /* 0x000e640008000155 */
[----:B-1----:R-:W-:Y:S05]  /*2c00*/  @!P0 BRA `(.L_x_48) ;  /* 0xfffffffc00f88947 */ /* 0x002fea000383ffff */
[----:B------:R-:W-:Y:S05]  /*2c10*/  BRA `(.L_x_50) ;  /* 0xfffffff000b47947 */ /* 0x000fea000383ffff */
.L_x_51:
[----:B------:R-:W-:-:S00]  /*2c20*/  BRA `(.L_x_51) ;  /* 0xfffffffc00fc7947 */ /* 0x000fc0000383ffff */
[----:B------:R-:W-:-:S00]  /*2c30*/  NOP ;  /* 0x0000000000007918 */ /* 0x000fc00000000000 */
        /* <DEDUP_REMOVED lines=12> */
.L_x_52:


//--------------------- .nv.shared.gluon_wgmma    --------------------------
	.section	.nv.shared.gluon_wgmma,"aw",@nobits
	.sectionflags	@""
	.align	16
	.zero		1024


//--------------------- .nv.shared.reserved.0     --------------------------
	.section	.nv.shared.reserved.0,"aw",@nobits
	.weak		__nv_reservedSMEM_offset_0_alias
	.size		__nv_reservedSMEM_offset_0_alias, 0, 0
	.other		__nv_reservedSMEM_offset_0_alias,@"STO_CUDA_RESERVED_SHARED STV_DEFAULT"
__nv_reservedSMEM_offset_0_alias:
	.zero		0


//--------------------- .nv.constant0.gluon_wgmma --------------------------
	.section	.nv.constant0.gluon_wgmma,"a",@progbits
	.sectionflags	@""
	.align	4
.nv.constant0.gluon_wgmma:
	.zero		608


//--------------------- SYMBOLS --------------------------

	.type		.nv.reservedSmem.offset0,@object
	.size		.nv.reservedSmem.offset0,0x4
